	.target	sm_90a

	.elftype	@"ET_EXEC"


//--------------------- .note.nv.tkinfo           --------------------------
	.section	.note.nv.tkinfo,"",@"SHT_NOTE"
	.sectionflags	@"SHF_NOTE_NV_TKINFO"
	.tkinfo
        /*0018*/ 	.word	0x00000002
        /*0030*/ 	.string	""
        /*0030*/ 	.string	"ptxas"
        /*0030*/ 	.string	"Cuda compilation tools, release 13.0, V13.0.88"
        /*0030*/ 	.string	"Build cuda_13.0.r13.0/compiler.36424714_0"
        /*0030*/ 	.string	"-arch sm_90a -m 64 "



//--------------------- .note.nv.cuinfo           --------------------------
	.section	.note.nv.cuinfo,"",@"SHT_NOTE"
	.sectionflags	@"SHF_NOTE_NV_CUINFO"
        /*0018*/ 	.short	0x0002
        /*001a*/ 	.short	0x005a
        /*001c*/ 	.short	0x0082
	.zero		2


//--------------------- .nv.info                  --------------------------
	.section	.nv.info,"",@"SHT_CUDA_INFO"
	.align	4


	//----- nvinfo : EIATTR_REGCOUNT
	.align		4
        /*0000*/ 	.byte	0x04, 0x2f
        /*0002*/ 	.short	(.L_15 - .L_14)
	.align		4
.L_14:
        /*0004*/ 	.word	index@(_ZN7cutlass13device_kernelINS_4gemm6kernel13GemmUniversalIN4cute5tupleIJiiiiEEENS1_10collective13CollectiveMmaINS1_34MainloopSm90TmaGmmaWarpSpecializedILi9ENS5_IJNS4_1CILi1EEESB_SB_EEENS1_35KernelTmaWarpSpecializedCooperativeEEENS5_IJNSA_ILi256EEENSA_ILi128EEENSA_ILi64EEEEEEaNS5_IJlSB_lEEEaSJ_NS4_8TiledMMAINS4_8MMA_AtomIJNS4_4SM904GMMA27MMA_64x128x32_S32S8S8_SS_TNEEEENS4_6LayoutINS5_IJNSA_ILi2EEESB_SB_EEENS5_IJSB_NSA_ILi0EEEST_EEEEENS5_IJNS4_10UnderscoreESW_SW_EEEEENS4_13SM90_TMA_LOADENS4_14ComposedLayoutINS4_7SwizzleILi2ELi4ELi3EEENS4_18smem_ptr_flag_bitsILi8EEENSQ_INS5_IJNSA_ILi8EEESH_EEENS5_IJSH_SB_EEEEEEEvNS4_8identityESZ_S19_vS1A_EENS_8epilogue10collective6detail29Sm90TmaWarpSpecializedAdapterINS1D_15DefaultEpilogueIaSJ_SJ_NS1C_6thread17LinearCombinationIaLi1EiiLNS1H_9ScaleType4KindE0ELNS_15FloatRoundStyleE2EaEENS1_15EpilogueDefaultEEEEEvvEEEEvNT_6ParamsE)
        /*0008*/ 	.word	0x000000a8


	//----- nvinfo : EIATTR_FRAME_SIZE
	.align		4
.L_15:
        /*000c*/ 	.byte	0x04, 0x11
        /*000e*/ 	.short	(.L_17 - .L_16)
	.align		4
.L_16:
        /*0010*/ 	.word	index@(_ZN7cutlass13device_kernelINS_4gemm6kernel13GemmUniversalIN4cute5tupleIJiiiiEEENS1_10collective13CollectiveMmaINS1_34MainloopSm90TmaGmmaWarpSpecializedILi9ENS5_IJNS4_1CILi1EEESB_SB_EEENS1_35KernelTmaWarpSpecializedCooperativeEEENS5_IJNSA_ILi256EEENSA_ILi128EEENSA_ILi64EEEEEEaNS5_IJlSB_lEEEaSJ_NS4_8TiledMMAINS4_8MMA_AtomIJNS4_4SM904GMMA27MMA_64x128x32_S32S8S8_SS_TNEEEENS4_6LayoutINS5_IJNSA_ILi2EEESB_SB_EEENS5_IJSB_NSA_ILi0EEEST_EEEEENS5_IJNS4_10UnderscoreESW_SW_EEEEENS4_13SM90_TMA_LOADENS4_14ComposedLayoutINS4_7SwizzleILi2ELi4ELi3EEENS4_18smem_ptr_flag_bitsILi8EEENSQ_INS5_IJNSA_ILi8EEESH_EEENS5_IJSH_SB_EEEEEEEvNS4_8identityESZ_S19_vS1A_EENS_8epilogue10collective6detail29Sm90TmaWarpSpecializedAdapterINS1D_15DefaultEpilogueIaSJ_SJ_NS1C_6thread17LinearCombinationIaLi1EiiLNS1H_9ScaleType4KindE0ELNS_15FloatRoundStyleE2EaEENS1_15EpilogueDefaultEEEEEvvEEEEvNT_6ParamsE)
        /*0014*/ 	.word	0x00000000


	//----- nvinfo : EIATTR_MIN_STACK_SIZE
	.align		4
.L_17:
        /*0018*/ 	.byte	0x04, 0x12
        /*001a*/ 	.short	(.L_19 - .L_18)
	.align		4
.L_18:
        /*001c*/ 	.word	index@(_ZN7cutlass13device_kernelINS_4gemm6kernel13GemmUniversalIN4cute5tupleIJiiiiEEENS1_10collective13CollectiveMmaINS1_34MainloopSm90TmaGmmaWarpSpecializedILi9ENS5_IJNS4_1CILi1EEESB_SB_EEENS1_35KernelTmaWarpSpecializedCooperativeEEENS5_IJNSA_ILi256EEENSA_ILi128EEENSA_ILi64EEEEEEaNS5_IJlSB_lEEEaSJ_NS4_8TiledMMAINS4_8MMA_AtomIJNS4_4SM904GMMA27MMA_64x128x32_S32S8S8_SS_TNEEEENS4_6LayoutINS5_IJNSA_ILi2EEESB_SB_EEENS5_IJSB_NSA_ILi0EEEST_EEEEENS5_IJNS4_10UnderscoreESW_SW_EEEEENS4_13SM90_TMA_LOADENS4_14ComposedLayoutINS4_7SwizzleILi2ELi4ELi3EEENS4_18smem_ptr_flag_bitsILi8EEENSQ_INS5_IJNSA_ILi8EEESH_EEENS5_IJSH_SB_EEEEEEEvNS4_8identityESZ_S19_vS1A_EENS_8epilogue10collective6detail29Sm90TmaWarpSpecializedAdapterINS1D_15DefaultEpilogueIaSJ_SJ_NS1C_6thread17LinearCombinationIaLi1EiiLNS1H_9ScaleType4KindE0ELNS_15FloatRoundStyleE2EaEENS1_15EpilogueDefaultEEEEEvvEEEEvNT_6ParamsE)
        /*0020*/ 	.word	0x00000000
.L_19:


//--------------------- .nv.compat                --------------------------
	.section	.nv.compat,"",@"SHT_CUDA_COMPAT_INFO"
	.align	4
        /*0000*/ 	.byte	0x02, 0x09, 0x01, 0x00, 0x02, 0x02, 0x04, 0x00, 0x02, 0x05, 0x05, 0x00, 0x03, 0x07, 0x01, 0x01
        /*0010*/ 	.byte	0x02, 0x03, 0x01, 0x00, 0x02, 0x06, 0x01, 0x00, 0x04, 0x0b, 0x08, 0x00, 0x00, 0x00, 0x00, 0x00
        /*0020*/ 	.byte	0x00, 0x00, 0x00, 0x00


//--------------------- .nv.info._ZN7cutlass13device_kernelINS_4gemm6kernel13GemmUniversalIN4cute5tupleIJiiiiEEENS1_10collective13CollectiveMmaINS1_34MainloopSm90TmaGmmaWarpSpecializedILi9ENS5_IJNS4_1CILi1EEESB_SB_EEENS1_35KernelTmaWarpSpecializedCooperativeEEENS5_IJNSA_ILi256EEENSA_ILi128EEENSA_ILi64EEEEEEaNS5_IJlSB_lEEEaSJ_NS4_8TiledMMAINS4_8MMA_AtomIJNS4_4SM904GMMA27MMA_64x128x32_S32S8S8_SS_TNEEEENS4_6LayoutINS5_IJNSA_ILi2EEESB_SB_EEENS5_IJSB_NSA_ILi0EEEST_EEEEENS5_IJNS4_10UnderscoreESW_SW_EEEEENS4_13SM90_TMA_LOADENS4_14ComposedLayoutINS4_7SwizzleILi2ELi4ELi3EEENS4_18smem_ptr_flag_bitsILi8EEENSQ_INS5_IJNSA_ILi8EEESH_EEENS5_IJSH_SB_EEEEEEEvNS4_8identityESZ_S19_vS1A_EENS_8epilogue10collective6detail29Sm90TmaWarpSpecializedAdapterINS1D_15DefaultEpilogueIaSJ_SJ_NS1C_6thread17LinearCombinationIaLi1EiiLNS1H_9ScaleType4KindE0ELNS_15FloatRoundStyleE2EaEENS1_15EpilogueDefaultEEEEEvvEEEEvNT_6ParamsE --------------------------
	.section	.nv.info._ZN7cutlass13device_kernelINS_4gemm6kernel13GemmUniversalIN4cute5tupleIJiiiiEEENS1_10collective13CollectiveMmaINS1_34MainloopSm90TmaGmmaWarpSpecializedILi9ENS5_IJNS4_1CILi1EEESB_SB_EEENS1_35KernelTmaWarpSpecializedCooperativeEEENS5_IJNSA_ILi256EEENSA_ILi128EEENSA_ILi64EEEEEEaNS5_IJlSB_lEEEaSJ_NS4_8TiledMMAINS4_8MMA_AtomIJNS4_4SM904GMMA27MMA_64x128x32_S32S8S8_SS_TNEEEENS4_6LayoutINS5_IJNSA_ILi2EEESB_SB_EEENS5_IJSB_NSA_ILi0EEEST_EEEEENS5_IJNS4_10UnderscoreESW_SW_EEEEENS4_13SM90_TMA_LOADENS4_14ComposedLayoutINS4_7SwizzleILi2ELi4ELi3EEENS4_18smem_ptr_flag_bitsILi8EEENSQ_INS5_IJNSA_ILi8EEESH_EEENS5_IJSH_SB_EEEEEEEvNS4_8identityESZ_S19_vS1A_EENS_8epilogue10collective6detail29Sm90TmaWarpSpecializedAdapterINS1D_15DefaultEpilogueIaSJ_SJ_NS1C_6thread17LinearCombinationIaLi1EiiLNS1H_9ScaleType4KindE0ELNS_15FloatRoundStyleE2EaEENS1_15EpilogueDefaultEEEEEvvEEEEvNT_6ParamsE,"",@"SHT_CUDA_INFO"
	.sectionflags	@""
	.align	4


	//----- nvinfo : EIATTR_CUDA_API_VERSION
	.align		4
        /*0000*/ 	.byte	0x04, 0x37
        /*0002*/ 	.short	(.L_21 - .L_20)
.L_20:
        /*0004*/ 	.word	0x00000082


	//----- nvinfo : EIATTR_KPARAM_INFO
	.align		4
.L_21:
        /*0008*/ 	.byte	0x04, 0x17
        /*000a*/ 	.short	(.L_23 - .L_22)
.L_22:
        /*000c*/ 	.word	0x00000000
        /*0010*/ 	.short	0x0000
        /*0012*/ 	.short	0x0070
        /*0014*/ 	.byte	0x00, 0xf0, 0x01, 0x10


	//----- nvinfo : EIATTR_SPARSE_MMA_MASK
	.align		4
.L_23:
        /*0018*/ 	.byte	0x03, 0x50
        /*001a*/ 	.short	0x0000


	//----- nvinfo : EIATTR_MAXREG_COUNT
	.align		4
        /*001c*/ 	.byte	0x03, 0x1b
        /*001e*/ 	.short	0x00a8


	//----- nvinfo : EIATTR_NUM_BARRIERS
	.align		4
        /*0020*/ 	.byte	0x02, 0x4c
        /*0022*/ 	.byte	0x01
	.zero		1


	//----- nvinfo : EIATTR_EXTERNS
	.align		4
        /*0024*/ 	.byte	0x04, 0x0f
        /*0026*/ 	.short	(.L_25 - .L_24)


	//   ....[0]....
	.align		4
.L_24:
        /*0028*/ 	.word	index@(__assertfail)


	//----- nvinfo : EIATTR_MERCURY_ISA_VERSION
	.align		4
.L_25:
        /*002c*/ 	.byte	0x03, 0x5f
        /*002e*/ 	.short	0x0101


	//----- nvinfo : EIATTR_INT_WARP_WIDE_INSTR_OFFSETS
	.align		4
        /*0030*/ 	.byte	0x04, 0x31
        /*0032*/ 	.short	(.L_27 - .L_26)


	//   ....[0]....
.L_26:
        /*0034*/ 	.word	0x00000480


	//   ....[1]....
        /*0038*/ 	.word	0x000004b0


	//   ....[2]....
        /*003c*/ 	.word	0x00000590


	//----- nvinfo : EIATTR_COOP_GROUP_MASK_REGIDS
	.align		4
.L_27:
        /*0040*/ 	.byte	0x04, 0x29
        /*0042*/ 	.short	(.L_29 - .L_28)


	//   ....[0]....
.L_28:
        /*0044*/ 	.word	0xffffffff


	//   ....[1]....
        /*0048*/ 	.word	0xffffffff


	//   ....[2]....
        /*004c*/ 	.word	0xffffffff


	//   ....[3]....
        /*0050*/ 	.word	0xffffffff


	//   ....[4]....
        /*0054*/ 	.word	0xffffffff


	//----- nvinfo : EIATTR_COOP_GROUP_INSTR_OFFSETS
	.align		4
.L_29:
        /*0058*/ 	.byte	0x04, 0x28
        /*005a*/ 	.short	(.L_31 - .L_30)


	//   ....[0]....
.L_30:
        /*005c*/ 	.word	0x00000060


	//   ....[1]....
        /*0060*/ 	.word	0x00000070


	//   ....[2]....
        /*0064*/ 	.word	0x00000130


	//   ....[3]....
        /*0068*/ 	.word	0x00000390


	//   ....[4]....
        /*006c*/ 	.word	0x00001040


	//----- nvinfo : EIATTR_REG_RECONFIG
	.align		4
.L_31:
        /*0070*/ 	.byte	0x01, 0x54
	.zero		2


	//----- nvinfo : EIATTR_SYSCALL_OFFSETS
	.align		4
        /*0074*/ 	.byte	0x04, 0x46
        /*0076*/ 	.short	(.L_33 - .L_32)


	//   ....[0]....
.L_32:
        /*0078*/ 	.word	0x00001210


	//----- nvinfo : EIATTR_MBARRIER_INSTR_OFFSETS
	.align		4
.L_33:
        /*007c*/ 	.byte	0x04, 0x39
        /*007e*/ 	.short	(.L_35 - .L_34)


	//   ....[0]....
.L_34:
        /*0080*/ 	.word	0x00000250
        /*0084*/ 	.word	0x000000ff
        /*0088*/ 	.word	0x00000000
        /*008c*/ 	.short	0x0100
        /*008e*/ 	.byte	0x08
	.zero		1


	//   ....[1]....
        /*0090*/ 	.word	0x00000260
        /*0094*/ 	.word	0x000000ff
        /*0098*/ 	.word	0x00000048
        /*009c*/ 	.short	0x0100
        /*009e*/ 	.byte	0x08
	.zero		1


	//   ....[2]....
        /*00a0*/ 	.word	0x00000270
        /*00a4*/ 	.word	0x000000ff
        /*00a8*/ 	.word	0x00000008
        /*00ac*/ 	.short	0x0100
        /*00ae*/ 	.byte	0x08
	.zero		1


	//   ....[3]....
        /*00b0*/ 	.word	0x00000280
        /*00b4*/ 	.word	0x000000ff
        /*00b8*/ 	.word	0x00000050
        /*00bc*/ 	.short	0x0100
        /*00be*/ 	.byte	0x08
	.zero		1


	//   ....[4]....
        /*00c0*/ 	.word	0x00000290
        /*00c4*/ 	.word	0x000000ff
        /*00c8*/ 	.word	0x00000010
        /*00cc*/ 	.short	0x0100
        /*00ce*/ 	.byte	0x08
	.zero		1


	//   ....[5]....
        /*00d0*/ 	.word	0x000002a0
        /*00d4*/ 	.word	0x000000ff
        /*00d8*/ 	.word	0x00000058
        /*00dc*/ 	.short	0x0100
        /*00de*/ 	.byte	0x08
	.zero		1


	//   ....[6]....
        /*00e0*/ 	.word	0x000002b0
        /*00e4*/ 	.word	0x000000ff
        /*00e8*/ 	.word	0x00000018
        /*00ec*/ 	.short	0x0100
        /*00ee*/ 	.byte	0x08
	.zero		1


	//   ....[7]....
        /*00f0*/ 	.word	0x000002c0
        /*00f4*/ 	.word	0x000000ff
        /*00f8*/ 	.word	0x00000060
        /*00fc*/ 	.short	0x0100
        /*00fe*/ 	.byte	0x08
	.zero		1


	//   ....[8]....
        /*0100*/ 	.word	0x000002d0
        /*0104*/ 	.word	0x000000ff
        /*0108*/ 	.word	0x00000020
        /*010c*/ 	.short	0x0100
        /*010e*/ 	.byte	0x08
	.zero		1


	//   ....[9]....
        /*0110*/ 	.word	0x000002e0
        /*0114*/ 	.word	0x000000ff
        /*0118*/ 	.word	0x00000068
        /*011c*/ 	.short	0x0100
        /*011e*/ 	.byte	0x08
	.zero		1


	//   ....[10]....
        /*0120*/ 	.word	0x000002f0
        /*0124*/ 	.word	0x000000ff
        /*0128*/ 	.word	0x00000028
        /*012c*/ 	.short	0x0100
        /*012e*/ 	.byte	0x08
	.zero		1


	//   ....[11]....
        /*0130*/ 	.word	0x00000300
        /*0134*/ 	.word	0x000000ff
        /*0138*/ 	.word	0x00000070
        /*013c*/ 	.short	0x0100
        /*013e*/ 	.byte	0x08
	.zero		1


	//   ....[12]....
        /*0140*/ 	.word	0x00000310
        /*0144*/ 	.word	0x000000ff
        /*0148*/ 	.word	0x00000030
        /*014c*/ 	.short	0x0100
        /*014e*/ 	.byte	0x08
	.zero		1


	//   ....[13]....
        /*0150*/ 	.word	0x00000320
        /*0154*/ 	.word	0x000000ff
        /*0158*/ 	.word	0x00000078
        /*015c*/ 	.short	0x0100
        /*015e*/ 	.byte	0x08
	.zero		1


	//   ....[14]....
        /*0160*/ 	.word	0x00000330
        /*0164*/ 	.word	0x000000ff
        /*0168*/ 	.word	0x00000038
        /*016c*/ 	.short	0x0100
        /*016e*/ 	.byte	0x08
	.zero		1


	//   ....[15]....
        /*0170*/ 	.word	0x00000340
        /*0174*/ 	.word	0x000000ff
        /*0178*/ 	.word	0x00000080
        /*017c*/ 	.short	0x0100
        /*017e*/ 	.byte	0x08
	.zero		1


	//   ....[16]....
        /*0180*/ 	.word	0x00000350
        /*0184*/ 	.word	0x000000ff
        /*0188*/ 	.word	0x00000040
        /*018c*/ 	.short	0x0100
        /*018e*/ 	.byte	0x08
	.zero		1


	//   ....[17]....
        /*0190*/ 	.word	0x00000360
        /*0194*/ 	.word	0x000000ff
        /*0198*/ 	.word	0x00000088
        /*019c*/ 	.short	0x0100
        /*019e*/ 	.byte	0x08
	.zero		1


	//   ....[18]....
        /*01a0*/ 	.word	0x00000600
        /*01a4*/ 	.word	0x000000ff
        /*01a8*/ 	.word	0x000000a0
        /*01ac*/ 	.short	0x0100
        /*01ae*/ 	.byte	0x06
	.zero		1


	//   ....[19]....
        /*01b0*/ 	.word	0x00000660
        /*01b4*/ 	.word	0x000000ff
        /*01b8*/ 	.word	0x000000a8
        /*01bc*/ 	.short	0x0100
        /*01be*/ 	.byte	0x06
	.zero		1


	//   ....[20]....
        /*01c0*/ 	.word	0x000012e0
        /*01c4*/ 	.word	0x00000003
        /*01c8*/ 	.word	0x00000000
        /*01cc*/ 	.short	0x010a
        /*01ce*/ 	.byte	0x3f
	.zero		1


	//   ....[21]....
        /*01d0*/ 	.word	0x00001320
        /*01d4*/ 	.word	0x00000003
        /*01d8*/ 	.word	0x00000000
        /*01dc*/ 	.short	0x010a
        /*01de*/ 	.byte	0x3f
	.zero		1


	//   ....[22]....
        /*01e0*/ 	.word	0x000016a0
        /*01e4*/ 	.word	0x00000005
        /*01e8*/ 	.word	0x00000000
        /*01ec*/ 	.short	0x010a
        /*01ee*/ 	.byte	0x3f
	.zero		1


	//   ....[23]....
        /*01f0*/ 	.word	0x000016e0
        /*01f4*/ 	.word	0x00000005
        /*01f8*/ 	.word	0x00000000
        /*01fc*/ 	.short	0x010a
        /*01fe*/ 	.byte	0x3f
	.zero		1


	//   ....[24]....
        /*0200*/ 	.word	0x00001900
        /*0204*/ 	.word	0x00000004
        /*0208*/ 	.word	0x00000000
        /*020c*/ 	.short	0x0101
        /*020e*/ 	.byte	0x3f
	.zero		1


	//   ....[25]....
        /*0210*/ 	.word	0x00001ae0
        /*0214*/ 	.word	0x00000000
        /*0218*/ 	.word	0x00000000
        /*021c*/ 	.short	0x0101
        /*021e*/ 	.byte	0x3f
	.zero		1


	//   ....[26]....
        /*0220*/ 	.word	0x000091b0
        /*0224*/ 	.word	0x0000000e
        /*0228*/ 	.word	0x00000048
        /*022c*/ 	.short	0x010a
        /*022e*/ 	.byte	0x3f
	.zero		1


	//   ....[27]....
        /*0230*/ 	.word	0x00009530
        /*0234*/ 	.word	0x00000006
        /*0238*/ 	.word	0x000000a8
        /*023c*/ 	.short	0x0101
        /*023e*/ 	.byte	0x3f
	.zero		1


	//   ....[28]....
        /*0240*/ 	.word	0x00009c60
        /*0244*/ 	.word	0x00000007
        /*0248*/ 	.word	0x00000000
        /*024c*/ 	.short	0x010a
        /*024e*/ 	.byte	0x3f
	.zero		1


	//   ....[29]....
        /*0250*/ 	.word	0x00009ce0
        /*0254*/ 	.word	0x00000009
        /*0258*/ 	.word	0x00000000
        /*025c*/ 	.short	0x010a
        /*025e*/ 	.byte	0x3f
	.zero		1


	//   ....[30]....
        /*0260*/ 	.word	0x00009d70
        /*0264*/ 	.word	0x00000006
        /*0268*/ 	.word	0x00000000
        /*026c*/ 	.short	0x010a
        /*026e*/ 	.byte	0x3f
	.zero		1


	//   ....[31]....
        /*0270*/ 	.word	0x00009e00
        /*0274*/ 	.word	0x00000009
        /*0278*/ 	.word	0x00000000
        /*027c*/ 	.short	0x010a
        /*027e*/ 	.byte	0x3f
	.zero		1


	//   ....[32]....
        /*0280*/ 	.word	0x00009e90
        /*0284*/ 	.word	0x00000006
        /*0288*/ 	.word	0x00000000
        /*028c*/ 	.short	0x010a
        /*028e*/ 	.byte	0x3f
	.zero		1


	//   ....[33]....
        /*0290*/ 	.word	0x00009f20
        /*0294*/ 	.word	0x00000009
        /*0298*/ 	.word	0x00000000
        /*029c*/ 	.short	0x010a
        /*029e*/ 	.byte	0x3f
	.zero		1


	//   ....[34]....
        /*02a0*/ 	.word	0x00009fb0
        /*02a4*/ 	.word	0x00000006
        /*02a8*/ 	.word	0x00000000
        /*02ac*/ 	.short	0x010a
        /*02ae*/ 	.byte	0x3f
	.zero		1


	//   ....[35]....
        /*02b0*/ 	.word	0x0000a040
        /*02b4*/ 	.word	0x00000009
        /*02b8*/ 	.word	0x00000000
        /*02bc*/ 	.short	0x010a
        /*02be*/ 	.byte	0x3f
	.zero		1


	//   ....[36]....
        /*02c0*/ 	.word	0x0000a0d0
        /*02c4*/ 	.word	0x00000003
        /*02c8*/ 	.word	0x00000000
        /*02cc*/ 	.short	0x010a
        /*02ce*/ 	.byte	0x3f
	.zero		1


	//   ....[37]....
        /*02d0*/ 	.word	0x0000a130
        /*02d4*/ 	.word	0x00000003
        /*02d8*/ 	.word	0x00000000
        /*02dc*/ 	.short	0x010a
        /*02de*/ 	.byte	0x3f
	.zero		1


	//   ....[38]....
        /*02e0*/ 	.word	0x0000a180
        /*02e4*/ 	.word	0x00000005
        /*02e8*/ 	.word	0x00000000
        /*02ec*/ 	.short	0x010a
        /*02ee*/ 	.byte	0x3f
	.zero		1


	//   ....[39]....
        /*02f0*/ 	.word	0x0000a250
        /*02f4*/ 	.word	0x0000000e
        /*02f8*/ 	.word	0x00000048
        /*02fc*/ 	.short	0x010a
        /*02fe*/ 	.byte	0x3f
	.zero		1


	//   ....[40]....
        /*0300*/ 	.word	0x0000a320
        /*0304*/ 	.word	0x00000007
        /*0308*/ 	.word	0x00000000
        /*030c*/ 	.short	0x010a
        /*030e*/ 	.byte	0x3f
	.zero		1


	//   ....[41]....
        /*0310*/ 	.word	0x0000a370
        /*0314*/ 	.word	0x00000009
        /*0318*/ 	.word	0x00000000
        /*031c*/ 	.short	0x010a
        /*031e*/ 	.byte	0x3f
	.zero		1


	//   ....[42]....
        /*0320*/ 	.word	0x0000a3c0
        /*0324*/ 	.word	0x00000006
        /*0328*/ 	.word	0x00000000
        /*032c*/ 	.short	0x010a
        /*032e*/ 	.byte	0x3f
	.zero		1


	//   ....[43]....
        /*0330*/ 	.word	0x0000a410
        /*0334*/ 	.word	0x00000009
        /*0338*/ 	.word	0x00000000
        /*033c*/ 	.short	0x010a
        /*033e*/ 	.byte	0x3f
	.zero		1


	//   ....[44]....
        /*0340*/ 	.word	0x0000a460
        /*0344*/ 	.word	0x00000006
        /*0348*/ 	.word	0x00000000
        /*034c*/ 	.short	0x010a
        /*034e*/ 	.byte	0x3f
	.zero		1


	//   ....[45]....
        /*0350*/ 	.word	0x0000a4b0
        /*0354*/ 	.word	0x00000009
        /*0358*/ 	.word	0x00000000
        /*035c*/ 	.short	0x010a
        /*035e*/ 	.byte	0x3f
	.zero		1


	//   ....[46]....
        /*0360*/ 	.word	0x0000a500
        /*0364*/ 	.word	0x00000006
        /*0368*/ 	.word	0x00000000
        /*036c*/ 	.short	0x010a
        /*036e*/ 	.byte	0x3f
	.zero		1


	//   ....[47]....
        /*0370*/ 	.word	0x0000a550
        /*0374*/ 	.word	0x00000009
        /*0378*/ 	.word	0x00000000
        /*037c*/ 	.short	0x010a
        /*037e*/ 	.byte	0x3f
	.zero		1


	//----- nvinfo : EIATTR_NUM_MBARRIERS
	.align		4
.L_35:
        /*0380*/ 	.byte	0x03, 0x38
        /*0382*/ 	.short	0x0014


	//----- nvinfo : EIATTR_EXIT_INSTR_OFFSETS
	.align		4
        /*0384*/ 	.byte	0x04, 0x1c
        /*0386*/ 	.short	(.L_37 - .L_36)


	//   ....[0]....
.L_36:
        /*0388*/ 	.word	0x000006b0


	//   ....[1]....
        /*038c*/ 	.word	0x00000f80


	//   ....[2]....
        /*0390*/ 	.word	0x00008820


	//   ....[3]....
        /*0394*/ 	.word	0x00008e50


	//   ....[4]....
        /*0398*/ 	.word	0x0000a120


	//----- nvinfo : EIATTR_MAX_THREADS
	.align		4
.L_37:
        /*039c*/ 	.byte	0x04, 0x05
        /*039e*/ 	.short	(.L_39 - .L_38)
.L_38:
        /*03a0*/ 	.word	0x00000180
        /*03a4*/ 	.word	0x00000001
        /*03a8*/ 	.word	0x00000001


	//----- nvinfo : EIATTR_CRS_STACK_SIZE
	.align		4
.L_39:
        /*03ac*/ 	.byte	0x04, 0x1e
        /*03ae*/ 	.short	(.L_41 - .L_40)
.L_40:
        /*03b0*/ 	.word	0x00000000


	//----- nvinfo : EIATTR_CBANK_PARAM_SIZE
	.align		4
.L_41:
        /*03b4*/ 	.byte	0x03, 0x19
        /*03b6*/ 	.short	0x0470


	//----- nvinfo : EIATTR_PARAM_CBANK
	.align		4
        /*03b8*/ 	.byte	0x04, 0x0a
        /*03ba*/ 	.short	(.L_43 - .L_42)
	.align		4
.L_42:
        /*03bc*/ 	.word	index@(.nv.constant0._ZN7cutlass13device_kernelINS_4gemm6kernel13GemmUniversalIN4cute5tupleIJiiiiEEENS1_10collective13CollectiveMmaINS1_34MainloopSm90TmaGmmaWarpSpecializedILi9ENS5_IJNS4_1CILi1EEESB_SB_EEENS1_35KernelTmaWarpSpecializedCooperativeEEENS5_IJNSA_ILi256EEENSA_ILi128EEENSA_ILi64EEEEEEaNS5_IJlSB_lEEEaSJ_NS4_8TiledMMAINS4_8MMA_AtomIJNS4_4SM904GMMA27MMA_64x128x32_S32S8S8_SS_TNEEEENS4_6LayoutINS5_IJNSA_ILi2EEESB_SB_EEENS5_IJSB_NSA_ILi0EEEST_EEEEENS5_IJNS4_10UnderscoreESW_SW_EEEEENS4_13SM90_TMA_LOADENS4_14ComposedLayoutINS4_7SwizzleILi2ELi4ELi3EEENS4_18smem_ptr_flag_bitsILi8EEENSQ_INS5_IJNSA_ILi8EEESH_EEENS5_IJSH_SB_EEEEEEEvNS4_8identityESZ_S19_vS1A_EENS_8epilogue10collective6detail29Sm90TmaWarpSpecializedAdapterINS1D_15DefaultEpilogueIaSJ_SJ_NS1C_6thread17LinearCombinationIaLi1EiiLNS1H_9ScaleType4KindE0ELNS_15FloatRoundStyleE2EaEENS1_15EpilogueDefaultEEEEEvvEEEEvNT_6ParamsE)
        /*03c0*/ 	.short	0x0210
        /*03c2*/ 	.short	0x0470


	//----- nvinfo : EIATTR_SW_WAR
	.align		4
.L_43:
        /*03c4*/ 	.byte	0x04, 0x36
        /*03c6*/ 	.short	(.L_45 - .L_44)
.L_44:
        /*03c8*/ 	.word	0x00000008
.L_45:


//--------------------- .nv.callgraph             --------------------------
	.section	.nv.callgraph,"",@"SHT_CUDA_CALLGRAPH"
	.align	4
	.sectionentsize	8
	.align		4
        /*0000*/ 	.word	0x00000000
	.align		4
        /*0004*/ 	.word	0xffffffff
	.align		4
        /*0008*/ 	.word	index@(_ZN7cutlass13device_kernelINS_4gemm6kernel13GemmUniversalIN4cute5tupleIJiiiiEEENS1_10collective13CollectiveMmaINS1_34MainloopSm90TmaGmmaWarpSpecializedILi9ENS5_IJNS4_1CILi1EEESB_SB_EEENS1_35KernelTmaWarpSpecializedCooperativeEEENS5_IJNSA_ILi256EEENSA_ILi128EEENSA_ILi64EEEEEEaNS5_IJlSB_lEEEaSJ_NS4_8TiledMMAINS4_8MMA_AtomIJNS4_4SM904GMMA27MMA_64x128x32_S32S8S8_SS_TNEEEENS4_6LayoutINS5_IJNSA_ILi2EEESB_SB_EEENS5_IJSB_NSA_ILi0EEEST_EEEEENS5_IJNS4_10UnderscoreESW_SW_EEEEENS4_13SM90_TMA_LOADENS4_14ComposedLayoutINS4_7SwizzleILi2ELi4ELi3EEENS4_18smem_ptr_flag_bitsILi8EEENSQ_INS5_IJNSA_ILi8EEESH_EEENS5_IJSH_SB_EEEEEEEvNS4_8identityESZ_S19_vS1A_EENS_8epilogue10collective6detail29Sm90TmaWarpSpecializedAdapterINS1D_15DefaultEpilogueIaSJ_SJ_NS1C_6thread17LinearCombinationIaLi1EiiLNS1H_9ScaleType4KindE0ELNS_15FloatRoundStyleE2EaEENS1_15EpilogueDefaultEEEEEvvEEEEvNT_6ParamsE)
	.align		4
        /*000c*/ 	.word	index@(__assertfail)
	.align		4
        /*0010*/ 	.word	0x00000000
	.align		4
        /*0014*/ 	.word	0xfffffffe
	.align		4
        /*0018*/ 	.word	0x00000000
	.align		4
        /*001c*/ 	.word	0xfffffffd
	.align		4
        /*0020*/ 	.word	0x00000000
	.align		4
        /*0024*/ 	.word	0xfffffffc


//--------------------- .nv.constant4             --------------------------
	.section	.nv.constant4,"a",@progbits
	.align	8
	.align		8
.nv.constant4:
        /*0000*/ 	.dword	__assertfail
	.align		8
        /*0008*/ 	.dword	__unnamed_1
	.align		8
        /*0010*/ 	.dword	_ZN40_INTERNAL_048dabed_4_k_cu_b1209273_288934cuda3std3__45__cpo5beginE
	.align		8
        /*0018*/ 	.dword	_ZN40_INTERNAL_048dabed_4_k_cu_b1209273_288934cuda3std3__45__cpo3endE
	.align		8
        /*0020*/ 	.dword	_ZN40_INTERNAL_048dabed_4_k_cu_b1209273_288934cuda3std3__45__cpo6cbeginE
	.align		8
        /*0028*/ 	.dword	_ZN40_INTERNAL_048dabed_4_k_cu_b1209273_288934cuda3std3__45__cpo4cendE
	.align		8
        /*0030*/ 	.dword	_ZN40_INTERNAL_048dabed_4_k_cu_b1209273_288934cuda3std3__442_GLOBAL__N__048dabed_4_k_cu_b1209273_288936ignoreE
	.align		8
        /*0038*/ 	.dword	_ZN40_INTERNAL_048dabed_4_k_cu_b1209273_288934cuda3std3__419piecewise_constructE
	.align		8
        /*0040*/ 	.dword	_ZN40_INTERNAL_048dabed_4_k_cu_b1209273_288934cuda3std3__48in_placeE
	.align		8
        /*0048*/ 	.dword	_ZN40_INTERNAL_048dabed_4_k_cu_b1209273_288934cuda3std6ranges3__45__cpo4swapE
	.align		8
        /*0050*/ 	.dword	_ZN40_INTERNAL_048dabed_4_k_cu_b1209273_288934cuda3std6ranges3__45__cpo9iter_moveE
	.align		8
        /*0058*/ 	.dword	_ZN40_INTERNAL_048dabed_4_k_cu_b1209273_288934cute7productE
	.align		8
        /*0060*/ 	.dword	_ZN40_INTERNAL_048dabed_4_k_cu_b1209273_288934cute1_E
	.align		8
        /*0068*/ 	.dword	$str$22
	.align		8
        /*0070*/ 	.dword	$str$23


//--------------------- .text._ZN7cutlass13device_kernelINS_4gemm6kernel13GemmUniversalIN4cute5tupleIJiiiiEEENS1_10collective13CollectiveMmaINS1_34MainloopSm90TmaGmmaWarpSpecializedILi9ENS5_IJNS4_1CILi1EEESB_SB_EEENS1_35KernelTmaWarpSpecializedCooperativeEEENS5_IJNSA_ILi256EEENSA_ILi128EEENSA_ILi64EEEEEEaNS5_IJlSB_lEEEaSJ_NS4_8TiledMMAINS4_8MMA_AtomIJNS4_4SM904GMMA27MMA_64x128x32_S32S8S8_SS_TNEEEENS4_6LayoutINS5_IJNSA_ILi2EEESB_SB_EEENS5_IJSB_NSA_ILi0EEEST_EEEEENS5_IJNS4_10UnderscoreESW_SW_EEEEENS4_13SM90_TMA_LOADENS4_14ComposedLayoutINS4_7SwizzleILi2ELi4ELi3EEENS4_18smem_ptr_flag_bitsILi8EEENSQ_INS5_IJNSA_ILi8EEESH_EEENS5_IJSH_SB_EEEEEEEvNS4_8identityESZ_S19_vS1A_EENS_8epilogue10collective6detail29Sm90TmaWarpSpecializedAdapterINS1D_15DefaultEpilogueIaSJ_SJ_NS1C_6thread17LinearCombinationIaLi1EiiLNS1H_9ScaleType4KindE0ELNS_15FloatRoundStyleE2EaEENS1_15EpilogueDefaultEEEEEvvEEEEvNT_6ParamsE --------------------------
	.section	.text._ZN7cutlass13device_kernelINS_4gemm6kernel13GemmUniversalIN4cute5tupleIJiiiiEEENS1_10collective13CollectiveMmaINS1_34MainloopSm90TmaGmmaWarpSpecializedILi9ENS5_IJNS4_1CILi1EEESB_SB_EEENS1_35KernelTmaWarpSpecializedCooperativeEEENS5_IJNSA_ILi256EEENSA_ILi128EEENSA_ILi64EEEEEEaNS5_IJlSB_lEEEaSJ_NS4_8TiledMMAINS4_8MMA_AtomIJNS4_4SM904GMMA27MMA_64x128x32_S32S8S8_SS_TNEEEENS4_6LayoutINS5_IJNSA_ILi2EEESB_SB_EEENS5_IJSB_NSA_ILi0EEEST_EEEEENS5_IJNS4_10UnderscoreESW_SW_EEEEENS4_13SM90_TMA_LOADENS4_14ComposedLayoutINS4_7SwizzleILi2ELi4ELi3EEENS4_18smem_ptr_flag_bitsILi8EEENSQ_INS5_IJNSA_ILi8EEESH_EEENS5_IJSH_SB_EEEEEEEvNS4_8identityESZ_S19_vS1A_EENS_8epilogue10collective6detail29Sm90TmaWarpSpecializedAdapterINS1D_15DefaultEpilogueIaSJ_SJ_NS1C_6thread17LinearCombinationIaLi1EiiLNS1H_9ScaleType4KindE0ELNS_15FloatRoundStyleE2EaEENS1_15EpilogueDefaultEEEEEvvEEEEvNT_6ParamsE,"ax",@progbits
	.align	128
.text._ZN7cutlass13device_kernelINS_4gemm6kernel13GemmUniversalIN4cute5tupleIJiiiiEEENS1_10collective13CollectiveMmaINS1_34MainloopSm90TmaGmmaWarpSpecializedILi9ENS5_IJNS4_1CILi1EEESB_SB_EEENS1_35KernelTmaWarpSpecializedCooperativeEEENS5_IJNSA_ILi256EEENSA_ILi128EEENSA_ILi64EEEEEEaNS5_IJlSB_lEEEaSJ_NS4_8TiledMMAINS4_8MMA_AtomIJNS4_4SM904GMMA27MMA_64x128x32_S32S8S8_SS_TNEEEENS4_6LayoutINS5_IJNSA_ILi2EEESB_SB_EEENS5_IJSB_NSA_ILi0EEEST_EEEEENS5_IJNS4_10UnderscoreESW_SW_EEEEENS4_13SM90_TMA_LOADENS4_14ComposedLayoutINS4_7SwizzleILi2ELi4ELi3EEENS4_18smem_ptr_flag_bitsILi8EEENSQ_INS5_IJNSA_ILi8EEESH_EEENS5_IJSH_SB_EEEEEEEvNS4_8identityESZ_S19_vS1A_EENS_8epilogue10collective6detail29Sm90TmaWarpSpecializedAdapterINS1D_15DefaultEpilogueIaSJ_SJ_NS1C_6thread17LinearCombinationIaLi1EiiLNS1H_9ScaleType4KindE0ELNS_15FloatRoundStyleE2EaEENS1_15EpilogueDefaultEEEEEvvEEEEvNT_6ParamsE:
        .type           _ZN7cutlass13device_kernelINS_4gemm6kernel13GemmUniversalIN4cute5tupleIJiiiiEEENS1_10collective13CollectiveMmaINS1_34MainloopSm90TmaGmmaWarpSpecializedILi9ENS5_IJNS4_1CILi1EEESB_SB_EEENS1_35KernelTmaWarpSpecializedCooperativeEEENS5_IJNSA_ILi256EEENSA_ILi128EEENSA_ILi64EEEEEEaNS5_IJlSB_lEEEaSJ_NS4_8TiledMMAINS4_8MMA_AtomIJNS4_4SM904GMMA27MMA_64x128x32_S32S8S8_SS_TNEEEENS4_6LayoutINS5_IJNSA_ILi2EEESB_SB_EEENS5_IJSB_NSA_ILi0EEEST_EEEEENS5_IJNS4_10UnderscoreESW_SW_EEEEENS4_13SM90_TMA_LOADENS4_14ComposedLayoutINS4_7SwizzleILi2ELi4ELi3EEENS4_18smem_ptr_flag_bitsILi8EEENSQ_INS5_IJNSA_ILi8EEESH_EEENS5_IJSH_SB_EEEEEEEvNS4_8identityESZ_S19_vS1A_EENS_8epilogue10collective6detail29Sm90TmaWarpSpecializedAdapterINS1D_15DefaultEpilogueIaSJ_SJ_NS1C_6thread17LinearCombinationIaLi1EiiLNS1H_9ScaleType4KindE0ELNS_15FloatRoundStyleE2EaEENS1_15EpilogueDefaultEEEEEvvEEEEvNT_6ParamsE,@function
        .size           _ZN7cutlass13device_kernelINS_4gemm6kernel13GemmUniversalIN4cute5tupleIJiiiiEEENS1_10collective13CollectiveMmaINS1_34MainloopSm90TmaGmmaWarpSpecializedILi9ENS5_IJNS4_1CILi1EEESB_SB_EEENS1_35KernelTmaWarpSpecializedCooperativeEEENS5_IJNSA_ILi256EEENSA_ILi128EEENSA_ILi64EEEEEEaNS5_IJlSB_lEEEaSJ_NS4_8TiledMMAINS4_8MMA_AtomIJNS4_4SM904GMMA27MMA_64x128x32_S32S8S8_SS_TNEEEENS4_6LayoutINS5_IJNSA_ILi2EEESB_SB_EEENS5_IJSB_NSA_ILi0EEEST_EEEEENS5_IJNS4_10UnderscoreESW_SW_EEEEENS4_13SM90_TMA_LOADENS4_14ComposedLayoutINS4_7SwizzleILi2ELi4ELi3EEENS4_18smem_ptr_flag_bitsILi8EEENSQ_INS5_IJNSA_ILi8EEESH_EEENS5_IJSH_SB_EEEEEEEvNS4_8identityESZ_S19_vS1A_EENS_8epilogue10collective6detail29Sm90TmaWarpSpecializedAdapterINS1D_15DefaultEpilogueIaSJ_SJ_NS1C_6thread17LinearCombinationIaLi1EiiLNS1H_9ScaleType4KindE0ELNS_15FloatRoundStyleE2EaEENS1_15EpilogueDefaultEEEEEvvEEEEvNT_6ParamsE,(.L_x_337 - _ZN7cutlass13device_kernelINS_4gemm6kernel13GemmUniversalIN4cute5tupleIJiiiiEEENS1_10collective13CollectiveMmaINS1_34MainloopSm90TmaGmmaWarpSpecializedILi9ENS5_IJNS4_1CILi1EEESB_SB_EEENS1_35KernelTmaWarpSpecializedCooperativeEEENS5_IJNSA_ILi256EEENSA_ILi128EEENSA_ILi64EEEEEEaNS5_IJlSB_lEEEaSJ_NS4_8TiledMMAINS4_8MMA_AtomIJNS4_4SM904GMMA27MMA_64x128x32_S32S8S8_SS_TNEEEENS4_6LayoutINS5_IJNSA_ILi2EEESB_SB_EEENS5_IJSB_NSA_ILi0EEEST_EEEEENS5_IJNS4_10UnderscoreESW_SW_EEEEENS4_13SM90_TMA_LOADENS4_14ComposedLayoutINS4_7SwizzleILi2ELi4ELi3EEENS4_18smem_ptr_flag_bitsILi8EEENSQ_INS5_IJNSA_ILi8EEESH_EEENS5_IJSH_SB_EEEEEEEvNS4_8identityESZ_S19_vS1A_EENS_8epilogue10collective6detail29Sm90TmaWarpSpecializedAdapterINS1D_15DefaultEpilogueIaSJ_SJ_NS1C_6thread17LinearCombinationIaLi1EiiLNS1H_9ScaleType4KindE0ELNS_15FloatRoundStyleE2EaEENS1_15EpilogueDefaultEEEEEvvEEEEvNT_6ParamsE)
        .other          _ZN7cutlass13device_kernelINS_4gemm6kernel13GemmUniversalIN4cute5tupleIJiiiiEEENS1_10collective13CollectiveMmaINS1_34MainloopSm90TmaGmmaWarpSpecializedILi9ENS5_IJNS4_1CILi1EEESB_SB_EEENS1_35KernelTmaWarpSpecializedCooperativeEEENS5_IJNSA_ILi256EEENSA_ILi128EEENSA_ILi64EEEEEEaNS5_IJlSB_lEEEaSJ_NS4_8TiledMMAINS4_8MMA_AtomIJNS4_4SM904GMMA27MMA_64x128x32_S32S8S8_SS_TNEEEENS4_6LayoutINS5_IJNSA_ILi2EEESB_SB_EEENS5_IJSB_NSA_ILi0EEEST_EEEEENS5_IJNS4_10UnderscoreESW_SW_EEEEENS4_13SM90_TMA_LOADENS4_14ComposedLayoutINS4_7SwizzleILi2ELi4ELi3EEENS4_18smem_ptr_flag_bitsILi8EEENSQ_INS5_IJNSA_ILi8EEESH_EEENS5_IJSH_SB_EEEEEEEvNS4_8identityESZ_S19_vS1A_EENS_8epilogue10collective6detail29Sm90TmaWarpSpecializedAdapterINS1D_15DefaultEpilogueIaSJ_SJ_NS1C_6thread17LinearCombinationIaLi1EiiLNS1H_9ScaleType4KindE0ELNS_15FloatRoundStyleE2EaEENS1_15EpilogueDefaultEEEEEvvEEEEvNT_6ParamsE,@"STO_CUDA_ENTRY STV_DEFAULT"
_ZN7cutlass13device_kernelINS_4gemm6kernel13GemmUniversalIN4cute5tupleIJiiiiEEENS1_10collective13CollectiveMmaINS1_34MainloopSm90TmaGmmaWarpSpecializedILi9ENS5_IJNS4_1CILi1EEESB_SB_EEENS1_35KernelTmaWarpSpecializedCooperativeEEENS5_IJNSA_ILi256EEENSA_ILi128EEENSA_ILi64EEEEEEaNS5_IJlSB_lEEEaSJ_NS4_8TiledMMAINS4_8MMA_AtomIJNS4_4SM904GMMA27MMA_64x128x32_S32S8S8_SS_TNEEEENS4_6LayoutINS5_IJNSA_ILi2EEESB_SB_EEENS5_IJSB_NSA_ILi0EEEST_EEEEENS5_IJNS4_10UnderscoreESW_SW_EEEEENS4_13SM90_TMA_LOADENS4_14ComposedLayoutINS4_7SwizzleILi2ELi4ELi3EEENS4_18smem_ptr_flag_bitsILi8EEENSQ_INS5_IJNSA_ILi8EEESH_EEENS5_IJSH_SB_EEEEEEEvNS4_8identityESZ_S19_vS1A_EENS_8epilogue10collective6detail29Sm90TmaWarpSpecializedAdapterINS1D_15DefaultEpilogueIaSJ_SJ_NS1C_6thread17LinearCombinationIaLi1EiiLNS1H_9ScaleType4KindE0ELNS_15FloatRoundStyleE2EaEENS1_15EpilogueDefaultEEEEEvvEEEEvNT_6ParamsE:
[----:B------:R-:W0:Y:S01]  /*0000*/  LDC R1, c[0x0][0x28] ;  /* 0x00000a00ff017b82 */ /* 0x000e220000000800 */
[----:B------:R-:W1:Y:S01]  /*0010*/  S2R R18, SR_TID.X ;  /* 0x0000000000127919 */ /* 0x000e620000002100 */
[----:B------:R-:W-:Y:S01]  /*0020*/  ELECT P0, URZ, PT ;  /* 0x00000000003f782f */ /* 0x000fe20003800000 */
[----:B------:R-:W-:Y:S01]  /*0030*/  BSSY B0, `(.L_x_0) ;  /* 0x000000f000007945 */ /* 0x000fe20003800000 */
[--C-:B-1----:R-:W-:Y:S02]  /*0040*/  SHF.R.U32.HI R0, RZ, 0x5, R18.reuse ;  /* 0x00000005ff007819 */ /* 0x102fe40000011612 */
[----:B------:R-:W-:-:S03]  /*0050*/  SHF.R.U32.HI R2, RZ, 0x7, R18 ;  /* 0x00000007ff027819 */ /* 0x000fc60000011612 */
[----:B------:R-:W1:Y:S04]  /*0060*/  SHFL.IDX PT, R5, R0, RZ, 0x1f ;  /* 0x00001fff00057589 */ /* 0x000e6800000e0000 */
[----:B------:R2:W3:Y:S01]  /*0070*/  SHFL.IDX PT, R8, R2, RZ, 0x1f ;  /* 0x00001fff02087589 */ /* 0x0004e200000e0000 */
[----:B-1----:R-:W-:-:S13]  /*0080*/  ISETP.NE.OR P0, PT, R5, RZ, !P0 ;  /* 0x000000ff0500720c */ /* 0x002fda0004705670 */
[----:B0-23--:R-:W-:Y:S05]  /*0090*/  @P0 BRA `(.L_x_1) ;  /* 0x0000000000200947 */ /* 0x00dfea0003800000 */
[----:B------:R-:W-:Y:S02]  /*00a0*/  ULDC.64 UR4, c[0x0][0x198] ;  /* 0x0000660000047ab9 */ /* 0x000fe40000000a00 */
[----:B------:R-:W-:Y:S02]  /*00b0*/  UIADD3 UR6, UP0, UR4, 0xf0, URZ ;  /* 0x000000f004067890 */ /* 0x000fe4000ff1e03f */
[----:B------:R-:W-:Y:S02]  /*00c0*/  UIADD3 UR4, UP1, UR4, 0x1f0, URZ ;  /* 0x000001f004047890 */ /* 0x000fe4000ff3e03f */
[----:B------:R-:W-:Y:S02]  /*00d0*/  UIADD3.X UR7, URZ, UR5, URZ, UP0, !UPT ;  /* 0x000000053f077290 */ /* 0x000fe400087fe43f */
[----:B------:R-:W-:-:S07]  /*00e0*/  UIADD3.X UR5, URZ, UR5, URZ, UP1, !UPT ;  /* 0x000000053f057290 */ /* 0x000fce0008ffe43f */
[----:B------:R0:W-:Y:S02]  /*00f0*/  UTMACCTL.PF [UR6] ;  /* 0x00000000060079b9 */ /* 0x0001e40008040000 */
[----:B------:R0:W-:Y:S02]  /*0100*/  UTMACCTL.PF [UR4] ;  /* 0x00000000040079b9 */ /* 0x0001e40008040000 */
[----:B0-----:R-:W-:Y:S01]  /*0110*/  NOP ;  /* 0x0000000000007918 */ /* 0x001fe20000000000 */
.L_x_1:
[----:B------:R-:W-:Y:S05]  /*0120*/  BSYNC B0 ;  /* 0x0000000000007941 */ /* 0x000fea0003800000 */
.L_x_0:
[----:B------:R-:W0:Y:S02]  /*0130*/  SHFL.IDX PT, R2, R0, RZ, 0x1f ;  /* 0x00001fff00027589 */ /* 0x000e2400000e0000 */
[----:B0-----:R-:W-:-:S13]  /*0140*/  ISETP.NE.AND P0, PT, R2, RZ, PT ;  /* 0x000000ff0200720c */ /* 0x001fda0003f05270 */
[----:B------:R-:W-:Y:S05]  /*0150*/  @P0 BRA `(.L_x_2) ;  /* 0x00000000008c0947 */ /* 0x000fea0003800000 */
[----:B------:R-:W-:Y:S01]  /*0160*/  ELECT P0, URZ, PT ;  /* 0x00000000003f782f */ /* 0x000fe20003800000 */
[----:B------:R-:W-:-:S12]  /*0170*/  BSSY B0, `(.L_x_2) ;  /* 0x0000021000007945 */ /* 0x000fd80003800000 */
[----:B------:R-:W-:Y:S05]  /*0180*/  @!P0 BRA `(.L_x_3) ;  /* 0x00000000007c8947 */ /* 0x000fea0003800000 */
[----:B------:R-:W0:Y:S01]  /*0190*/  S2UR UR8, SR_CgaCtaId ;  /* 0x00000000000879c3 */ /* 0x000e220000008800 */
[----:B------:R-:W-:Y:S01]  /*01a0*/  UMOV UR4, 0x400 ;  /* 0x0000040000047882 */ /* 0x000fe20000000000 */
[----:B------:R-:W-:Y:S01]  /*01b0*/  UMOV UR5, 0x1 ;  /* 0x0000000100057882 */ /* 0x000fe20000000000 */
[----:B------:R-:W-:Y:S02]  /*01c0*/  UMOV UR6, 0x100 ;  /* 0x0000010000067882 */ /* 0x000fe40000000000 */
[----:B------:R-:W-:-:S04]  /*01d0*/  UIADD3 UR6, -UR6, 0x100000, URZ ;  /* 0x0010000006067890 */ /* 0x000fc8000fffe13f */
[----:B------:R-:W-:Y:S02]  /*01e0*/  USHF.L.U32 UR7, UR6, 0xb, URZ ;  /* 0x0000000b06077899 */ /* 0x000fe4000800063f */
[----:B------:R-:W-:Y:S02]  /*01f0*/  USHF.L.U32 UR6, UR6, 0x1, URZ ;  /* 0x0000000106067899 */ /* 0x000fe4000800063f */
[----:B0-----:R-:W-:Y:S02]  /*0200*/  ULEA UR8, UR8, UR4, 0x18 ;  /* 0x0000000408087291 */ /* 0x001fe4000f8ec03f */
[----:B------:R-:W-:-:S04]  /*0210*/  UIADD3 UR4, -UR5, 0x100000, URZ ;  /* 0x0010000005047890 */ /* 0x000fc8000fffe13f */
[----:B------:R-:W-:Y:S02]  /*0220*/  USHF.L.U32 UR5, UR4, 0xb, URZ ;  /* 0x0000000b04057899 */ /* 0x000fe4000800063f */
[----:B------:R-:W-:Y:S01]  /*0230*/  USHF.L.U32 UR4, UR4, 0x1, URZ ;  /* 0x0000000104047899 */ /* 0x000fe2000800063f */
[----:B------:R-:W0:Y:S11]  /*0240*/  FENCE.VIEW.ASYNC.S ;  /* 0x00000000000073c6 */ /* 0x000e360000000000 */
[----:B0-----:R0:W1:Y:S01]  /*0250*/  SYNCS.EXCH.64 URZ, [UR8], UR4 ;  /* 0x00000004083f75b2 */ /* 0x0010620008000100 */
[----:B------:R0:W2:Y:S01]  /*0260*/  SYNCS.EXCH.64 URZ, [UR8+0x48], UR6 ;  /* 0x00004806083f75b2 */ /* 0x0000a20008000100 */
[----:B------:R0:W3:Y:S01]  /*0270*/  SYNCS.EXCH.64 URZ, [UR8+0x8], UR4 ;  /* 0x00000804083f75b2 */ /* 0x0000e20008000100 */
[----:B------:R0:W4:Y:S01]  /*0280*/  SYNCS.EXCH.64 URZ, [UR8+0x50], UR6 ;  /* 0x00005006083f75b2 */ /* 0x0001220008000100 */
[----:B------:R0:W0:Y:S01]  /*0290*/  SYNCS.EXCH.64 URZ, [UR8+0x10], UR4 ;  /* 0x00001004083f75b2 */ /* 0x0000220008000100 */
        /* <DEDUP_REMOVED lines=13> */
[----:B------:R-:W-:Y:S01]  /*0370*/  NOP ;  /* 0x0000000000007918 */ /* 0x000fe20000000000 */
.L_x_3:
[----:B0-----:R-:W-:Y:S05]  /*0380*/  BSYNC B0 ;  /* 0x0000000000007941 */ /* 0x001fea0003800000 */
.L_x_2:
[----:B------:R-:W0:Y:S01]  /*0390*/  SHFL.IDX PT, R0, R0, RZ, 0x1f ;  /* 0x00001fff00007589 */ /* 0x000e2200000e0000 */
[----:B------:R-:W-:Y:S01]  /*03a0*/  ELECT P0, URZ, PT ;  /* 0x00000000003f782f */ /* 0x000fe20003800000 */
[----:B------:R-:W5:Y:S01]  /*03b0*/  LDC R2, c[0x0][0x65c] ;  /* 0x00019700ff027b82 */ /* 0x000f620000000800 */
[----:B------:R-:W-:Y:S01]  /*03c0*/  SHF.R.S32.HI R6, RZ, 0x1f, R5 ;  /* 0x0000001fff067819 */ /* 0x000fe20000011405 */
[----:B------:R-:W1:Y:S01]  /*03d0*/  S2R R3, SR_CTAID.Y ;  /* 0x0000000000037919 */ /* 0x000e620000002600 */
[----:B------:R-:W-:Y:S01]  /*03e0*/  UMOV UR4, 0x20 ;  /* 0x0000002000047882 */ /* 0x000fe20000000000 */
[----:B------:R-:W-:Y:S01]  /*03f0*/  ISETP.NE.AND P2, PT, R8, RZ, PT ;  /* 0x000000ff0800720c */ /* 0x000fe20003f45270 */
[----:B------:R-:W-:Y:S01]  /*0400*/  NOP ;  /* 0x0000000000007918 */ /* 0x000fe20000000000 */
[----:B------:R-:W2:Y:S01]  /*0410*/  S2R R4, SR_CTAID.X ;  /* 0x0000000000047919 */ /* 0x000ea20000002500 */
[----:B------:R-:W-:Y:S01]  /*0420*/  LEA.HI R6, R6, R5, RZ, 0x2 ;  /* 0x0000000506067211 */ /* 0x000fe200078f10ff */
[----:B------:R-:W-:Y:S01]  /*0430*/  NOP ;  /* 0x0000000000007918 */ /* 0x000fe20000000000 */
[----:B0-----:R-:W-:-:S02]  /*0440*/  ISETP.NE.OR P0, PT, R0, RZ, !P0 ;  /* 0x000000ff0000720c */ /* 0x001fc40004705670 */
[----:B-----5:R-:W-:-:S04]  /*0450*/  ISETP.NE.AND P3, PT, R2, 0x1, PT ;  /* 0x000000010200780c */ /* 0x020fc80003f65270 */
[----:B------:R-:W-:Y:S02]  /*0460*/  P2R R0, PR, RZ, 0x8 ;  /* 0x00000008ff007803 */ /* 0x000fe40000000000 */
[----:B------:R-:W-:-:S05]  /*0470*/  LOP3.LUT R0, R6, 0xfffffffc, RZ, 0xc0, !PT ;  /* 0xfffffffc06007812 */ /* 0x000fca00078ec0ff */
[----:B------:R-:W-:Y:S01]  /*0480*/  VOTEU.ALL UP0, P0 ;  /* 0x00000000003f7886 */ /* 0x000fe20000000000 */
[----:B------:R-:W-:Y:S01]  /*0490*/  IMAD.IADD R0, R5, 0x1, -R0 ;  /* 0x0000000105007824 */ /* 0x000fe200078e0a00 */
[----:B------:R-:W2:Y:S01]  /*04a0*/  @P3 LDC R17, c[0x0][0x10] ;  /* 0x00000400ff113b82 */ /* 0x000ea20000000800 */
[----:B------:R-:W-:Y:S01]  /*04b0*/  VOTEU.ALL UP1, P0 ;  /* 0x00000000003f7886 */ /* 0x000fe20000020000 */
[----:B-1----:R-:W-:Y:S01]  /*04c0*/  @P3 IMAD.MOV.U32 R6, RZ, RZ, R3 ;  /* 0x000000ffff063224 */ /* 0x002fe200078e0003 */
[----:B------:R-:W-:Y:S01]  /*04d0*/  @!UP0 UMOV UR6, 0x400 ;  /* 0x0000040000068882 */ /* 0x000fe20000000000 */
[----:B------:R-:W-:-:S04]  /*04e0*/  @!UP0 UIADD3 UR4, -UR4, 0x100000, URZ ;  /* 0x0010000004048890 */ /* 0x000fc8000fffe13f */
[----:B------:R-:W-:Y:S02]  /*04f0*/  @!UP0 USHF.L.U32 UR5, UR4, 0xb, URZ ;  /* 0x0000000b04058899 */ /* 0x000fe4000800063f */
[----:B------:R-:W-:Y:S01]  /*0500*/  @!UP0 USHF.L.U32 UR4, UR4, 0x1, URZ ;  /* 0x0000000104048899 */ /* 0x000fe2000800063f */
[----:B------:R-:W-:Y:S02]  /*0510*/  @P3 IMAD.MOV.U32 R7, RZ, RZ, RZ ;  /* 0x000000ffff073224 */ /* 0x000fe400078e00ff */
[----:B------:R-:W-:Y:S01]  /*0520*/  IMAD.MOV.U32 R5, RZ, RZ, RZ ;  /* 0x000000ffff057224 */ /* 0x000fe200078e00ff */
[----:B------:R-:W0:Y:S01]  /*0530*/  @!UP0 S2UR UR7, SR_CgaCtaId ;  /* 0x00000000000789c3 */ /* 0x000e220000008800 */
[----:B------:R-:W-:-:S07]  /*0540*/  @P3 IMAD.MOV.U32 R11, RZ, RZ, RZ ;  /* 0x000000ffff0b3224 */ /* 0x000fce00078e00ff */
[----:B------:R-:W1:Y:S01]  /*0550*/  @!P3 LDC R9, c[0x0][0xc] ;  /* 0x00000300ff09bb82 */ /* 0x000e620000000800 */
[----:B--2---:R-:W-:-:S04]  /*0560*/  @P3 IMAD.WIDE.U32 R16, R4, R17, R6 ;  /* 0x0000001104103225 */ /* 0x004fc800078e0006 */
[----:B------:R-:W-:Y:S01]  /*0570*/  @P3 IMAD.IADD R17, R17, 0x1, R11 ;  /* 0x0000000111113824 */ /* 0x000fe200078e020b */
[----:B0-----:R-:W-:Y:S01]  /*0580*/  @!UP0 ULEA UR6, UR7, UR6, 0x18 ;  /* 0x0000000607068291 */ /* 0x001fe2000f8ec03f */
[----:B------:R-:W-:Y:S01]  /*0590*/  VOTEU.ALL UP0, P0 ;  /* 0x00000000003f7886 */ /* 0x000fe20000000000 */
[----:B------:R-:W-:-:S04]  /*05a0*/  ISETP.NE.AND P0, PT, R0, 0x3, PT ;  /* 0x000000030000780c */ /* 0x000fc80003f05270 */
[----:B------:R-:W-:Y:S01]  /*05b0*/  ISETP.EQ.OR P0, PT, R0, RZ, !P0 ;  /* 0x000000ff0000720c */ /* 0x000fe20004702670 */
[----:B-1----:R-:W-:-:S03]  /*05c0*/  @!P3 IMAD.WIDE.U32 R6, R9, R3, R4 ;  /* 0x000000030906b225 */ /* 0x002fc600078e0004 */
[C---:B------:R-:W-:Y:S01]  /*05d0*/  ISETP.EQ.AND P0, PT, R8.reuse, RZ, P0 ;  /* 0x000000ff0800720c */ /* 0x040fe20000702270 */
[----:B------:R-:W-:Y:S01]  /*05e0*/  VIADD R8, R8, 0xffffffff ;  /* 0xffffffff08087836 */ /* 0x000fe20000000000 */
[----:B------:R-:W0:Y:S02]  /*05f0*/  FENCE.VIEW.ASYNC.S ;  /* 0x00000000000073c6 */ /* 0x000e240000000000 */
[----:B0-----:R0:W3:Y:S01]  /*0600*/  @!UP0 SYNCS.EXCH.64 URZ, [UR6+0xa0], UR4 ;  /* 0x0000a004063f85b2 */ /* 0x0010e20008000100 */
[----:B------:R-:W-:Y:S01]  /*0610*/  @!P3 IMAD.MOV.U32 R16, RZ, RZ, R6 ;  /* 0x000000ffff10b224 */ /* 0x000fe200078e0006 */
[----:B------:R-:W-:Y:S01]  /*0620*/  SEL R19, RZ, 0x1, !P0 ;  /* 0x00000001ff137807 */ /* 0x000fe20004000000 */
[----:B------:R-:W-:Y:S01]  /*0630*/  @!P3 IMAD.MOV.U32 R17, RZ, RZ, R7 ;  /* 0x000000ffff11b224 */ /* 0x000fe200078e0007 */
[----:B------:R-:W-:-:S04]  /*0640*/  ISETP.GE.U32.AND P1, PT, R8, 0x2, PT ;  /* 0x000000020800780c */ /* 0x000fc80003f26070 */
[----:B------:R-:W-:Y:S01]  /*0650*/  SEL R19, R19, 0x2, P1 ;  /* 0x0000000213137807 */ /* 0x000fe20000800000 */
[----:B------:R0:W3:Y:S01]  /*0660*/  @!UP1 SYNCS.EXCH.64 URZ, [UR6+0xa8], UR4 ;  /* 0x0000a804063f95b2 */ /* 0x0000e20008000100 */
[----:B------:R-:W-:Y:S01]  /*0670*/  NOP ;  /* 0x0000000000007918 */ /* 0x000fe20000000000 */
[----:B---34-:R-:W-:Y:S06]  /*0680*/  BAR.SYNC.DEFER_BLOCKING 0x0 ;  /* 0x0000000000007b1d */ /* 0x018fec0000010000 */
[----:B------:R-:W-:Y:S05]  /*0690*/  @!P2 BRA `(.L_x_4) ;  /* 0x000000800064a947 */ /* 0x000fea0003800000 */
[----:B------:R-:W-:-:S13]  /*06a0*/  ISETP.GT.U32.AND P0, PT, R8, 0x1, PT ;  /* 0x000000010800780c */ /* 0x000fda0003f04070 */
[----:B0-----:R-:W-:Y:S05]  /*06b0*/  @P0 EXIT ;  /* 0x000000000000094d */ /* 0x001fea0003800000 */
[----:B------:R-:W-:Y:S01]  /*06c0*/  ULDC.64 UR4, c[0x0][0x650] ;  /* 0x0001940000047ab9 */ /* 0x000fe20000000a00 */
[----:B------:R-:W-:Y:S01]  /*06d0*/  PRMT R0, RZ, 0x7610, R0 ;  /* 0x00007610ff007816 */ /* 0x000fe20000000000 */
[----:B------:R-:W-:Y:S01]  /*06e0*/  IMAD.MOV.U32 R152, RZ, RZ, -0x1 ;  /* 0xffffffffff987424 */ /* 0x000fe200078e00ff */
[----:B------:R-:W-:Y:S01]  /*06f0*/  ISETP.GE.U32.AND P0, PT, R16, UR4, PT ;  /* 0x0000000410007c0c */ /* 0x000fe2000bf06070 */
[----:B------:R-:W-:Y:S02]  /*0700*/  IMAD.MOV.U32 R23, RZ, RZ, -0x1 ;  /* 0xffffffffff177424 */ /* 0x000fe400078e00ff */
[----:B------:R-:W-:Y:S01]  /*0710*/  IMAD.MOV.U32 R22, RZ, RZ, -0x1 ;  /* 0xffffffffff167424 */ /* 0x000fe200078e00ff */
[----:B------:R-:W-:-:S13]  /*0720*/  ISETP.GE.U32.AND.EX P0, PT, R17, UR5, PT, P0 ;  /* 0x0000000511007c0c */ /* 0x000fda000bf06100 */
[----:B------:R-:W-:Y:S05]  /*0730*/  @P0 BRA `(.L_x_5) ;  /* 0x0000000400580947 */ /* 0x000fea0003800000 */
[----:B------:R-:W0:Y:S01]  /*0740*/  LDC.64 R14, c[0x0][0x628] ;  /* 0x00018a00ff0e7b82 */ /* 0x000e220000000a00 */
[----:B------:R-:W-:Y:S02]  /*0750*/  IMAD.MOV.U32 R6, RZ, RZ, R16 ;  /* 0x000000ffff067224 */ /* 0x000fe400078e0010 */
[----:B------:R-:W-:-:S05]  /*0760*/  IMAD.MOV.U32 R7, RZ, RZ, R17 ;  /* 0x000000ffff077224 */ /* 0x000fca00078e0011 */
[----:B------:R-:W1:Y:S08]  /*0770*/  LDC R0, c[0x0][0x630] ;  /* 0x00018c00ff007b82 */ /* 0x000e700000000800 */
[----:B------:R-:W2:Y:S01]  /*0780*/  LDC.64 R20, c[0x0][0x620] ;  /* 0x00018800ff147b82 */ /* 0x000ea20000000a00 */
[----:B0-----:R-:W-:-:S04]  /*0790*/  ISETP.NE.U32.AND P0, PT, R14, RZ, PT ;  /* 0x000000ff0e00720c */ /* 0x001fc80003f05070 */
[----:B------:R-:W-:-:S13]  /*07a0*/  ISETP.NE.AND.EX P0, PT, R15, RZ, PT, P0 ;  /* 0x000000ff0f00720c */ /* 0x000fda0003f05300 */
[----:B-12---:R-:W-:Y:S05]  /*07b0*/  @!P0 BRA `(.L_x_6) ;  /* 0x0000000000288947 */ /* 0x006fea0003800000 */
[----:B------:R-:W0:Y:S02]  /*07c0*/  LDC R11, c[0x0][0x634] ;  /* 0x00018d00ff0b7b82 */ /* 0x000e240000000800 */
[----:B0-----:R-:W-:-:S05]  /*07d0*/  IADD3 R11, P0, R16, R11, RZ ;  /* 0x0000000b100b7210 */ /* 0x001fca0007f1e0ff */
[----:B------:R-:W-:-:S04]  /*07e0*/  IMAD.X R13, RZ, RZ, R17, P0 ;  /* 0x000000ffff0d7224 */ /* 0x000fc800000e0611 */
[----:B------:R-:W-:-:S04]  /*07f0*/  IMAD.WIDE.U32 R6, R13, R14, RZ ;  /* 0x0000000e0d067225 */ /* 0x000fc800078e00ff */
[----:B------:R-:W-:-:S04]  /*0800*/  IMAD.WIDE.U32 R8, P0, R11, R15, R6 ;  /* 0x0000000f0b087225 */ /* 0x000fc80007800006 */
[----:B------:R-:W-:-:S04]  /*0810*/  IMAD.WIDE.U32 R6, R11, R14, RZ ;  /* 0x0000000e0b067225 */ /* 0x000fc800078e00ff */
[----:B------:R-:W-:Y:S01]  /*0820*/  IMAD.X R11, RZ, RZ, RZ, P0 ;  /* 0x000000ffff0b7224 */ /* 0x000fe200000e06ff */
[----:B------:R-:W-:Y:S01]  /*0830*/  IADD3 RZ, P0, R7, R8, RZ ;  /* 0x0000000807ff7210 */ /* 0x000fe20007f1e0ff */
[----:B------:R-:W-:-:S04]  /*0840*/  IMAD.MOV.U32 R10, RZ, RZ, R9 ;  /* 0x000000ffff0a7224 */ /* 0x000fc800078e0009 */
[----:B------:R-:W-:-:S08]  /*0850*/  IMAD.WIDE.U32.X R6, R13, R15, R10, P0 ;  /* 0x0000000f0d067225 */ /* 0x000fd000000e040a */
.L_x_6:
[-CC-:B------:R-:W-:Y:S01]  /*0860*/  SHF.R.U64 R25, R6, R0.reuse, R7.reuse ;  /* 0x0000000006197219 */ /* 0x180fe20000001207 */
[----:B------:R-:W0:Y:S01]  /*0870*/  LDC R10, c[0x0][0x618] ;  /* 0x00018600ff0a7b82 */ /* 0x000e220000000800 */
[----:B------:R-:W-:Y:S01]  /*0880*/  SHF.R.U32.HI R5, RZ, R0, R7 ;  /* 0x00000000ff057219 */ /* 0x000fe20000011607 */
[----:B------:R-:W-:Y:S01]  /*0890*/  ULDC UR4, c[0x0][0x150] ;  /* 0x0000540000047ab9 */ /* 0x000fe20000000800 */
[----:B------:R-:W-:Y:S02]  /*08a0*/  IADD3 R9, P0, RZ, -R25, RZ ;  /* 0x80000019ff097210 */ /* 0x000fe40007f1e0ff */
[----:B------:R-:W-:-:S03]  /*08b0*/  I2FP.F32.U32 R0, R4 ;  /* 0x0000000400007245 */ /* 0x000fc60000201000 */
[----:B------:R-:W1:Y:S01]  /*08c0*/  LDC.64 R26, c[0x0][0x640] ;  /* 0x00019000ff1a7b82 */ /* 0x000e620000000a00 */
[----:B------:R-:W-:Y:S02]  /*08d0*/  IMAD.X R11, RZ, RZ, ~R5, P0 ;  /* 0x000000ffff0b7224 */ /* 0x000fe400000e0e05 */
[----:B------:R-:W-:Y:S01]  /*08e0*/  FMUL R0, R0, UR4 ;  /* 0x0000000400007c20 */ /* 0x000fe20008400000 */
[----:B------:R-:W-:Y:S01]  /*08f0*/  IMAD.WIDE.U32 R6, R9, R20, R16 ;  /* 0x0000001409067225 */ /* 0x000fe200078e0010 */
[----:B------:R-:W-:-:S03]  /*0900*/  ULDC UR4, c[0x0][0x154] ;  /* 0x0000550000047ab9 */ /* 0x000fc60000000800 */
[----:B------:R-:W-:Y:S01]  /*0910*/  IMAD R8, R11, R20, RZ ;  /* 0x000000140b087224 */ /* 0x000fe200078e02ff */
[----:B------:R-:W2:Y:S01]  /*0920*/  LDC R5, c[0x0][0x144] ;  /* 0x00005100ff057b82 */ /* 0x000ea20000000800 */
[----:B------:R-:W3:Y:S02]  /*0930*/  F2I.U32.TRUNC.NTZ R0, R0 ;  /* 0x0000000000007305 */ /* 0x000ee4000020f000 */
[----:B------:R-:W-:-:S04]  /*0940*/  IMAD R9, R9, R21, R8 ;  /* 0x0000001509097224 */ /* 0x000fc800078e0208 */
[----:B------:R-:W-:Y:S01]  /*0950*/  IMAD.IADD R7, R7, 0x1, R9 ;  /* 0x0000000107077824 */ /* 0x000fe200078e0209 */
[----:B------:R-:W4:Y:S01]  /*0960*/  LDC R12, c[0x0][0x608] ;  /* 0x00018200ff0c7b82 */ /* 0x000f220000000800 */
[----:B------:R-:W-:-:S03]  /*0970*/  IMAD.MOV.U32 R9, RZ, RZ, -0x1 ;  /* 0xffffffffff097424 */ /* 0x000fc600078e00ff */
[-CC-:B0-----:R-:W-:Y:S02]  /*0980*/  SHF.R.U64 R20, R6, R10.reuse, R7.reuse ;  /* 0x0000000a06147219 */ /* 0x181fe40000001207 */
[----:B------:R-:W-:Y:S02]  /*0990*/  I2FP.F32.U32 R6, R3 ;  /* 0x0000000300067245 */ /* 0x000fe40000201000 */
[----:B------:R-:W0:Y:S01]  /*09a0*/  LDC R24, c[0x0][0x658] ;  /* 0x00019600ff187b82 */ /* 0x000e220000000800 */
[----:B-1----:R-:W-:Y:S01]  /*09b0*/  ISETP.NE.U32.AND P0, PT, R26, RZ, PT ;  /* 0x000000ff1a00720c */ /* 0x002fe20003f05070 */
[----:B---3--:R-:W-:Y:S01]  /*09c0*/  IMAD.MOV R8, RZ, RZ, -R0 ;  /* 0x000000ffff087224 */ /* 0x008fe200078e0a00 */
[----:B------:R-:W-:Y:S01]  /*09d0*/  SHF.R.U32.HI R7, RZ, R10, R7 ;  /* 0x0000000aff077219 */ /* 0x000fe20000011607 */
[----:B------:R-:W-:Y:S01]  /*09e0*/  FMUL R6, R6, UR4 ;  /* 0x0000000406067c20 */ /* 0x000fe20008400000 */
[----:B------:R-:W-:-:S03]  /*09f0*/  ISETP.NE.AND.EX P0, PT, R27, RZ, PT, P0 ;  /* 0x000000ff1b00720c */ /* 0x000fc60003f05300 */
[----:B------:R-:W1:Y:S01]  /*0a00*/  LDC R14, c[0x0][0x148] ;  /* 0x00005200ff0e7b82 */ /* 0x000e620000000800 */
[----:B--2---:R-:W-:-:S07]  /*0a10*/  IMAD R0, R5, R8, R4 ;  /* 0x0000000805007224 */ /* 0x004fce00078e0204 */
[----:B------:R-:W2:Y:S01]  /*0a20*/  LDC R22, c[0x0][0x600] ;  /* 0x00018000ff167b82 */ /* 0x000ea20000000800 */
[-CC-:B----4-:R-:W-:Y:S02]  /*0a30*/  SHF.R.U64 R28, R20, R12.reuse, R7.reuse ;  /* 0x0000000c141c7219 */ /* 0x190fe40000001207 */
[----:B------:R-:W-:Y:S01]  /*0a40*/  SHF.R.U32.HI R5, RZ, R12, R7 ;  /* 0x0000000cff057219 */ /* 0x000fe20000011607 */
[----:B------:R-:W-:Y:S01]  /*0a50*/  IMAD.MOV.U32 R7, RZ, RZ, 0x1 ;  /* 0x00000001ff077424 */ /* 0x000fe200078e00ff */
[----:B------:R3:W4:Y:S03]  /*0a60*/  F2I.U32.TRUNC.NTZ R12, R6 ;  /* 0x00000006000c7305 */ /* 0x000726000020f000 */
[----:B------:R-:W1:Y:S01]  /*0a70*/  LDC R15, c[0x0][0x648] ;  /* 0x00019200ff0f7b82 */ /* 0x000e620000000800 */
[-C--:B0-----:R-:W-:Y:S02]  /*0a80*/  SHF.L.U32 R4, R9, R24.reuse, RZ ;  /* 0x0000001809047219 */ /* 0x081fe400000006ff */
[----:B------:R-:W-:-:S02]  /*0a90*/  SHF.R.U64 R30, R28, R24, R5 ;  /* 0x000000181c1e7219 */ /* 0x000fc40000001205 */
[----:B------:R-:W-:Y:S02]  /*0aa0*/  LOP3.LUT R11, RZ, R4, RZ, 0x33, !PT ;  /* 0x00000004ff0b7212 */ /* 0x000fe400078e33ff */
[-C--:B------:R-:W-:Y:S01]  /*0ab0*/  SHF.R.U32.HI R5, RZ, R24.reuse, R5 ;  /* 0x00000018ff057219 */ /* 0x080fe20000011605 */
[----:B------:R-:W0:Y:S01]  /*0ac0*/  LDC R21, c[0x0][0x638] ;  /* 0x00018e00ff157b82 */ /* 0x000e220000000800 */
[----:B------:R-:W-:Y:S01]  /*0ad0*/  SHF.L.U32 R10, R7, R24, RZ ;  /* 0x00000018070a7219 */ /* 0x000fe200000006ff */
[----:B------:R-:W-:-:S06]  /*0ae0*/  IMAD.MOV.U32 R4, RZ, RZ, R30 ;  /* 0x000000ffff047224 */ /* 0x000fcc00078e001e */
[----:B------:R-:W0:Y:S01]  /*0af0*/  LDC R152, c[0x0][0x610] ;  /* 0x00018400ff987b82 */ /* 0x000e220000000800 */
[----:B---34-:R-:W-:Y:S05]  /*0b00*/  @!P0 BRA `(.L_x_7) ;  /* 0x0000000000288947 */ /* 0x018fea0003800000 */
[----:B------:R-:W3:Y:S02]  /*0b10*/  LDC R9, c[0x0][0x64c] ;  /* 0x00019300ff097b82 */ /* 0x000ee40000000800 */
[----:B---3--:R-:W-:-:S05]  /*0b20*/  IADD3 R9, P0, R30, R9, RZ ;  /* 0x000000091e097210 */ /* 0x008fca0007f1e0ff */
        /* <DEDUP_REMOVED lines=8> */
.L_x_7:
[----:B-1----:R-:W-:Y:S01]  /*0bb0*/  SHF.R.U64 R4, R4, R15, R5 ;  /* 0x0000000f04047219 */ /* 0x002fe20000001205 */
[----:B--2---:R-:W-:Y:S01]  /*0bc0*/  VIADD R5, R22, 0xffffffff ;  /* 0xffffffff16057836 */ /* 0x004fe20000000000 */
[----:B------:R-:W-:Y:S01]  /*0bd0*/  LOP3.LUT R11, R28, R11, RZ, 0xc0, !PT ;  /* 0x0000000b1c0b7212 */ /* 0x000fe200078ec0ff */
[----:B------:R-:W-:Y:S02]  /*0be0*/  IMAD.MOV R12, RZ, RZ, -R12 ;  /* 0x000000ffff0c7224 */ /* 0x000fe400078e0a0c */
[----:B------:R-:W-:Y:S01]  /*0bf0*/  IMAD.MOV R6, RZ, RZ, -R4 ;  /* 0x000000ffff067224 */ /* 0x000fe200078e0a04 */
[----:B------:R-:W-:Y:S01]  /*0c00*/  LOP3.LUT R5, R20, R5, RZ, 0xc0, !PT ;  /* 0x0000000514057212 */ /* 0x000fe200078ec0ff */
[----:B------:R-:W-:Y:S02]  /*0c10*/  @P3 IMAD R0, R14, R12, R3 ;  /* 0x0000000c0e003224 */ /* 0x000fe400078e0203 */
[----:B------:R-:W-:Y:S02]  /*0c20*/  IMAD R11, R10, R4, R11 ;  /* 0x000000040a0b7224 */ /* 0x000fe400078e020b */
[----:B0-----:R-:W-:-:S02]  /*0c30*/  IMAD R3, R6, R21, R30 ;  /* 0x0000001506037224 */ /* 0x001fc400078e021e */
[----:B------:R-:W-:Y:S02]  /*0c40*/  IMAD R152, R11, R152, R0 ;  /* 0x000000980b987224 */ /* 0x000fe400078e0200 */
[----:B------:R-:W-:Y:S02]  /*0c50*/  IMAD R3, R3, R22, R5 ;  /* 0x0000001603037224 */ /* 0x000fe400078e0205 */
[----:B------:R-:W-:Y:S02]  /*0c60*/  IMAD.MOV.U32 R0, RZ, RZ, 0x1 ;  /* 0x00000001ff007424 */ /* 0x000fe400078e00ff */
[----:B------:R-:W-:Y:S01]  /*0c70*/  IMAD.MOV.U32 R22, RZ, RZ, R25 ;  /* 0x000000ffff167224 */ /* 0x000fe200078e0019 */
[----:B------:R-:W-:Y:S02]  /*0c80*/  SEL R23, R3, R152, !P3 ;  /* 0x0000009803177207 */ /* 0x000fe40005800000 */
[----:B------:R-:W-:-:S07]  /*0c90*/  SEL R152, R152, R3, !P3 ;  /* 0x0000000398987207 */ /* 0x000fce0005800000 */
.L_x_5:
[----:B------:R-:W-:-:S08]  /*0ca0*/  NOP ;  /* 0x0000000000007918 */ /* 0x000fd00000000000 */
[----:B------:R-:W0:Y:S02]  /*0cb0*/  USETMAXREG.TRY_ALLOC.CTAPOOL UP0, 0xe8 ;  /* 0x000000e8000079c8 */ /* 0x000e240008000600 */
[----:B0-----:R-:W-:-:S13]  /*0cc0*/  PLOP3.LUT P0, PT, PT, PT, UP0, 0x80, 0x0 ;  /* 0x000000000000781c */ /* 0x001fda0003f0f008 */
[----:B------:R-:W-:Y:S05]  /*0cd0*/  @!P0 BRA `(.L_x_5) ;  /* 0xfffffffc00f08947 */ /* 0x000fea000383ffff */
[----:B------:R-:W-:Y:S01]  /*0ce0*/  ULDC.64 UR4, c[0x0][0x598] ;  /* 0x0001660000047ab9 */ /* 0x000fe20000000a00 */
[----:B------:R-:W-:Y:S01]  /*0cf0*/  ULDC.64 UR36, c[0x0][0x208] ;  /* 0x0000820000247ab9 */ /* 0x000fe20000000a00 */
[----:B------:R-:W-:-:S04]  /*0d00*/  ISETP.NE.U32.AND P0, PT, RZ, UR4, PT ;  /* 0x00000004ff007c0c */ /* 0x000fc8000bf05070 */
[----:B------:R-:W-:-:S13]  /*0d10*/  ISETP.NE.AND.EX P0, PT, RZ, UR5, PT, P0 ;  /* 0x00000005ff007c0c */ /* 0x000fda000bf05300 */
[----:B------:R-:W-:Y:S05]  /*0d20*/  @!P0 BRA `(.L_x_8) ;  /* 0x00000000001c8947 */ /* 0x000fea0003800000 */
[----:B------:R-:W0:Y:S02]  /*0d30*/  LDC.64 R4, c[0x0][0x598] ;  /* 0x00016600ff047b82 */ /* 0x000e240000000a00 */
[----:B0-----:R-:W2:Y:S02]  /*0d40*/  LDG.E.64 R4, desc[UR36][R4.64] ;  /* 0x0000002404047981 */ /* 0x001ea4000c1e1b00 */
[----:B--2---:R-:W-:-:S04]  /*0d50*/  ISETP.NE.U32.AND P0, PT, R4, RZ, PT ;  /* 0x000000ff0400720c */ /* 0x004fc80003f05070 */
[----:B------:R-:W-:-:S13]  /*0d60*/  ISETP.NE.AND.EX P0, PT, R5, RZ, PT, P0 ;  /* 0x000000ff0500720c */ /* 0x000fda0003f05300 */
[----:B------:R-:W-:Y:S05]  /*0d70*/  @!P0 BRA `(.L_x_8) ;  /* 0x0000000000088947 */ /* 0x000fea0003800000 */
[----:B------:R0:W5:Y:S01]  /*0d80*/  LD.E R153, desc[UR36][R4.64] ;  /* 0x0000002404997980 */ /* 0x000162000c101900 */
[----:B------:R-:W-:Y:S05]  /*0d90*/  BRA `(.L_x_9) ;  /* 0x0000000000247947 */ /* 0x000fea0003800000 */
.L_x_8:
[----:B------:R-:W-:Y:S02]  /*0da0*/  ULDC.64 UR4, c[0x0][0x588] ;  /* 0x0001620000047ab9 */ /* 0x000fe40000000a00 */
[----:B------:R-:W-:-:S04]  /*0db0*/  ISETP.NE.U32.AND P0, PT, RZ, UR4, PT ;  /* 0x00000004ff007c0c */ /* 0x000fc8000bf05070 */
[----:B------:R-:W-:-:S13]  /*0dc0*/  ISETP.NE.AND.EX P0, PT, RZ, UR5, PT, P0 ;  /* 0x00000005ff007c0c */ /* 0x000fda000bf05300 */
[----:B------:R-:W-:Y:S05]  /*0dd0*/  @!P0 BRA `(.L_x_10) ;  /* 0x00000000000c8947 */ /* 0x000fea0003800000 */
[----:B------:R-:W0:Y:S02]  /*0de0*/  LDC.64 R4, c[0x0][0x588] ;  /* 0x00016200ff047b82 */ /* 0x000e240000000a00 */
[----:B0-----:R1:W5:Y:S01]  /*0df0*/  LDG.E R153, desc[UR36][R4.64] ;  /* 0x0000002404997981 */ /* 0x001362000c1e1900 */
[----:B------:R-:W-:Y:S05]  /*0e00*/  BRA `(.L_x_9) ;  /* 0x0000000000087947 */ /* 0x000fea0003800000 */
.L_x_10:
[----:B------:R-:W-:Y:S02]  /*0e10*/  ULDC UR4, c[0x0][0x580] ;  /* 0x0001600000047ab9 */ /* 0x000fe40000000800 */
[----:B------:R-:W-:-:S07]  /*0e20*/  IMAD.U32 R153, RZ, RZ, UR4 ;  /* 0x00000004ff997e24 */ /* 0x000fce000f8e00ff */
.L_x_9:
[----:B------:R-:W-:Y:S02]  /*0e30*/  ULDC.64 UR4, c[0x0][0x5a0] ;  /* 0x0001680000047ab9 */ /* 0x000fe40000000a00 */
[----:B------:R-:W-:-:S04]  /*0e40*/  ISETP.NE.U32.AND P0, PT, RZ, UR4, PT ;  /* 0x00000004ff007c0c */ /* 0x000fc8000bf05070 */
[----:B------:R-:W-:-:S13]  /*0e50*/  ISETP.NE.AND.EX P0, PT, RZ, UR5, PT, P0 ;  /* 0x00000005ff007c0c */ /* 0x000fda000bf05300 */
[----:B------:R-:W-:Y:S05]  /*0e60*/  @!P0 BRA `(.L_x_11) ;  /* 0x00000000001c8947 */ /* 0x000fea0003800000 */
[----:B01----:R-:W0:Y:S02]  /*0e70*/  LDC.64 R4, c[0x0][0x5a0] ;  /* 0x00016800ff047b82 */ /* 0x003e240000000a00 */
[----:B0-----:R-:W2:Y:S02]  /*0e80*/  LDG.E.64 R4, desc[UR36][R4.64] ;  /* 0x0000002404047981 */ /* 0x001ea4000c1e1b00 */
[----:B--2---:R-:W-:-:S04]  /*0e90*/  ISETP.NE.U32.AND P0, PT, R4, RZ, PT ;  /* 0x000000ff0400720c */ /* 0x004fc80003f05070 */
[----:B------:R-:W-:-:S13]  /*0ea0*/  ISETP.NE.AND.EX P0, PT, R5, RZ, PT, P0 ;  /* 0x000000ff0500720c */ /* 0x000fda0003f05300 */
[----:B------:R-:W-:Y:S05]  /*0eb0*/  @!P0 BRA `(.L_x_11) ;  /* 0x0000000000088947 */ /* 0x000fea0003800000 */
[----:B------:R0:W5:Y:S01]  /*0ec0*/  LD.E R154, desc[UR36][R4.64] ;  /* 0x00000024049a7980 */ /* 0x000162000c101900 */
[----:B------:R-:W-:Y:S05]  /*0ed0*/  BRA `(.L_x_12) ;  /* 0x0000000000247947 */ /* 0x000fea0003800000 */
.L_x_11:
[----:B------:R-:W-:Y:S02]  /*0ee0*/  ULDC.64 UR4, c[0x0][0x590] ;  /* 0x0001640000047ab9 */ /* 0x000fe40000000a00 */
[----:B------:R-:W-:-:S04]  /*0ef0*/  ISETP.NE.U32.AND P0, PT, RZ, UR4, PT ;  /* 0x00000004ff007c0c */ /* 0x000fc8000bf05070 */
[----:B------:R-:W-:-:S13]  /*0f00*/  ISETP.NE.AND.EX P0, PT, RZ, UR5, PT, P0 ;  /* 0x00000005ff007c0c */ /* 0x000fda000bf05300 */
[----:B------:R-:W-:Y:S05]  /*0f10*/  @!P0 BRA `(.L_x_13) ;  /* 0x00000000000c8947 */ /* 0x000fea0003800000 */
[----:B------:R-:W2:Y:S02]  /*0f20*/  LDC.64 R154, c[0x0][0x590] ;  /* 0x00016400ff9a7b82 */ /* 0x000ea40000000a00 */
[----:B--2---:R2:W5:Y:S01]  /*0f30*/  LDG.E R154, desc[UR36][R154.64] ;  /* 0x000000249a9a7981 */ /* 0x004562000c1e1900 */
[----:B------:R-:W-:Y:S05]  /*0f40*/  BRA `(.L_x_12) ;  /* 0x0000000000087947 */ /* 0x000fea0003800000 */
.L_x_13:
[----:B------:R-:W-:Y:S02]  /*0f50*/  ULDC UR4, c[0x0][0x584] ;  /* 0x0001610000047ab9 */ /* 0x000fe40000000800 */
[----:B------:R-:W-:-:S07]  /*0f60*/  IMAD.U32 R154, RZ, RZ, UR4 ;  /* 0x00000004ff9a7e24 */ /* 0x000fce000f8e00ff */
.L_x_12:
[----:B------:R-:W-:-:S13]  /*0f70*/  LOP3.LUT P0, RZ, R0, 0xff, RZ, 0xc0, !PT ;  /* 0x000000ff00ff7812 */ /* 0x000fda000780c0ff */
[----:B------:R-:W-:Y:S05]  /*0f80*/  @!P0 EXIT ;  /* 0x000000000000894d */ /* 0x000fea0003800000 */
[----:B------:R-:W-:Y:S01]  /*0f90*/  ULDC UR4, c[0x0][0x28c] ;  /* 0x0000a30000047ab9 */ /* 0x000fe20000000800 */
[----:B------:R-:W-:Y:S01]  /*0fa0*/  UMOV UR38, URZ ;  /* 0x0000003f00267c82 */ /* 0x000fe20008000000 */
[----:B------:R-:W-:Y:S01]  /*0fb0*/  UIADD3 UR4, UR4, 0x3f, URZ ;  /* 0x0000003f04047890 */ /* 0x000fe2000fffe03f */
[----:B------:R-:W-:-:S03]  /*0fc0*/  UMOV UR39, URZ ;  /* 0x0000003f00277c82 */ /* 0x000fc60008000000 */
[----:B------:R-:W-:-:S04]  /*0fd0*/  USHF.R.S32.HI UR5, URZ, 0x1f, UR4 ;  /* 0x0000001f3f057899 */ /* 0x000fc80008011404 */
[----:B------:R-:W-:-:S04]  /*0fe0*/  ULEA.HI UR5, UR5, UR4, URZ, 0x6 ;  /* 0x0000000405057291 */ /* 0x000fc8000f8f303f */
[----:B------:R-:W-:-:S12]  /*0ff0*/  USHF.R.S32.HI UR40, URZ, 0x6, UR5 ;  /* 0x000000063f287899 */ /* 0x000fd80008011405 */
.L_x_291:
[----:B------:R-:W-:Y:S01]  /*1000*/  LOP3.LUT R0, R18, 0x80, RZ, 0xc0, !PT ;  /* 0x0000008012007812 */ /* 0x000fe200078ec0ff */
[----:B------:R-:W3:Y:S01]  /*1010*/  S2UR UR7, SR_CgaCtaId ;  /* 0x00000000000779c3 */ /* 0x000ee20000008800 */
[----:B------:R-:W-:Y:S02]  /*1020*/  UMOV UR6, 0x400 ;  /* 0x0000040000067882 */ /* 0x000fe40000000000 */
[----:B------:R-:W-:-:S06]  /*1030*/  SHF.R.U32.HI R0, RZ, 0x7, R0 ;  /* 0x00000007ff007819 */ /* 0x000fcc0000011600 */
[----:B----4-:R-:W4:Y:S01]  /*1040*/  SHFL.IDX PT, R0, R0, RZ, 0x1f ;  /* 0x00001fff00007589 */ /* 0x010f2200000e0000 */
[----:B---3--:R-:W-:Y:S01]  /*1050*/  ULEA UR6, UR7, UR6, 0x18 ;  /* 0x0000000607067291 */ /* 0x008fe2000f8ec03f */
[----:B----4-:R-:W-:-:S13]  /*1060*/  R2UR UR4, R0 ;  /* 0x00000000000472ca */ /* 0x010fda00000e0000 */
[----:B------:R-:W-:-:S04]  /*1070*/  ULEA.HI UR5, UR4, UR4, URZ, 0x1 ;  /* 0x0000000404057291 */ /* 0x000fc8000f8f083f */
[----:B------:R-:W-:-:S04]  /*1080*/  ULOP3.LUT UR5, UR5, 0xffffe, URZ, 0xc0, !UPT ;  /* 0x000ffffe05057892 */ /* 0x000fc8000f8ec03f */
[----:B------:R-:W-:-:S03]  /*1090*/  UIADD3 UR5, UR4, -UR5, URZ ;  /* 0x8000000504057290 */ /* 0x000fc6000fffe03f */
[----:B------:R-:W-:Y:S01]  /*10a0*/  ULDC UR4, c[0x0][0x28c] ;  /* 0x0000a30000047ab9 */ /* 0x000fe20000000800 */
[----:B------:R-:W-:Y:S01]  /*10b0*/  ULEA UR5, UR5, UR6, 0xc ;  /* 0x0000000605057291 */ /* 0x000fe2000f8e603f */
[----:B------:R-:W-:-:S03]  /*10c0*/  ISETP.LT.AND P0, PT, RZ, UR4, PT ;  /* 0x00000004ff007c0c */ /* 0x000fc6000bf01270 */
[----:B------:R-:W-:-:S04]  /*10d0*/  UIADD3 UR5, UR5, 0x180, URZ ;  /* 0x0000018005057890 */ /* 0x000fc8000fffe03f */
[----:B------:R-:W-:-:S04]  /*10e0*/  USHF.R.U32.HI UR5, URZ, 0x4, UR5 ;  /* 0x000000043f057899 */ /* 0x000fc80008011605 */
[----:B------:R-:W-:-:S04]  /*10f0*/  ULOP3.LUT UR5, UR5, 0x3fff, URZ, 0xc0, !UPT ;  /* 0x00003fff05057892 */ /* 0x000fc8000f8ec03f */
[----:B------:R-:W-:Y:S01]  /*1100*/  ULOP3.LUT UR41, UR5, 0x10000, URZ, 0xfc, !UPT ;  /* 0x0001000005297892 */ /* 0x000fe2000f8efc3f */
[----:B01----:R-:W-:Y:S11]  /*1110*/  @P0 BRA `(.L_x_14) ;  /* 0x0000000000400947 */ /* 0x003ff60003800000 */
[----:B------:R-:W-:Y:S01]  /*1120*/  MOV R0, 0x0 ;  /* 0x0000000000007802 */ /* 0x000fe20000000f00 */
[----:B------:R-:W-:Y:S01]  /*1130*/  ULDC.64 UR4, c[0x4][0x68] ;  /* 0x01001a0000047ab9 */ /* 0x000fe20000000a00 */
[----:B------:R-:W-:Y:S01]  /*1140*/  ULDC.64 UR6, c[0x4][0x8] ;  /* 0x0100020000067ab9 */ /* 0x000fe20000000a00 */
[----:B01----:R-:W-:Y:S01]  /*1150*/  IMAD.U32 R4, RZ, RZ, UR4 ;  /* 0x00000004ff047e24 */ /* 0x003fe2000f8e00ff */
[----:B------:R0:W1:Y:S01]  /*1160*/  LDC.64 R14, c[0x4][R0] ;  /* 0x01000000000e7b82 */ /* 0x0000620000000a00 */
[----:B------:R-:W-:Y:S01]  /*1170*/  IMAD.U32 R5, RZ, RZ, UR5 ;  /* 0x00000005ff057e24 */ /* 0x000fe2000f8e00ff */
[----:B------:R-:W-:Y:S01]  /*1180*/  ULDC.64 UR4, c[0x4][0x70] ;  /* 0x01001c0000047ab9 */ /* 0x000fe20000000a00 */
[----:B------:R-:W-:Y:S02]  /*1190*/  IMAD.U32 R10, RZ, RZ, UR6 ;  /* 0x00000006ff0a7e24 */ /* 0x000fe4000f8e00ff */
[----:B------:R-:W-:Y:S02]  /*11a0*/  IMAD.U32 R6, RZ, RZ, UR4 ;  /* 0x00000004ff067e24 */ /* 0x000fe4000f8e00ff */
[----:B------:R-:W-:-:S02]  /*11b0*/  IMAD.U32 R7, RZ, RZ, UR5 ;  /* 0x00000005ff077e24 */ /* 0x000fc4000f8e00ff */
[----:B------:R-:W-:Y:S02]  /*11c0*/  IMAD.U32 R11, RZ, RZ, UR7 ;  /* 0x00000007ff0b7e24 */ /* 0x000fe4000f8e00ff */
[----:B------:R-:W-:Y:S02]  /*11d0*/  IMAD.MOV.U32 R8, RZ, RZ, 0x1e1 ;  /* 0x000001e1ff087424 */ /* 0x000fe400078e00ff */
[----:B------:R-:W-:Y:S02]  /*11e0*/  IMAD.MOV.U32 R12, RZ, RZ, 0x1 ;  /* 0x00000001ff0c7424 */ /* 0x000fe400078e00ff */
[----:B0-----:R-:W-:-:S07]  /*11f0*/  IMAD.MOV.U32 R13, RZ, RZ, RZ ;  /* 0x000000ffff0d7224 */ /* 0x001fce00078e00ff */
[----:B------:R-:W-:-:S07]  /*1200*/  LEPC R20, `(.L_x_14) ;  /* 0x000000001014794e */ /* 0x000fce0000000000 */
[----:B-12--5:R-:W-:Y:S05]  /*1210*/  CALL.ABS.NOINC R14 ;  /* 0x000000000e007343 */ /* 0x026fea0003c00000 */
.L_x_14:
[----:B------:R-:W-:-:S04]  /*1220*/  LOP3.LUT R0, R19, 0x1, RZ, 0xfc, !PT ;  /* 0x0000000113007812 */ /* 0x000fc800078efcff */
[----:B------:R-:W-:-:S13]  /*1230*/  ISETP.NE.AND P0, PT, R0, 0x3, PT ;  /* 0x000000030000780c */ /* 0x000fda0003f05270 */
[----:B------:R-:W-:Y:S05]  /*1240*/  @!P0 BRA `(.L_x_15) ;  /* 0x0000000000048947 */ /* 0x000fea0003800000 */
[----:B------:R-:W-:Y:S01]  /*1250*/  BPT.TRAP 0x1 ;  /* 0x000000040000795c */ /* 0x000fe20000300000 */
.L_x_15:
[----:B------:R-:W3:Y:S01]  /*1260*/  S2UR UR5, SR_CgaCtaId ;  /* 0x00000000000579c3 */ /* 0x000ee20000008800 */
[----:B------:R-:W-:Y:S01]  /*1270*/  UMOV UR4, 0x400 ;  /* 0x0000040000047882 */ /* 0x000fe20000000000 */
[----:B------:R-:W-:Y:S02]  /*1280*/  IMAD.U32 R0, RZ, RZ, UR38 ;  /* 0x00000026ff007e24 */ /* 0x000fe4000f8e00ff */
[----:B------:R-:W-:-:S03]  /*1290*/  IMAD.U32 R3, RZ, RZ, UR39 ;  /* 0x00000027ff037e24 */ /* 0x000fc6000f8e00ff */
[----:B------:R-:W-:Y:S01]  /*12a0*/  SHF.L.U32 R0, R0, 0x1f, RZ ;  /* 0x0000001f00007819 */ /* 0x000fe200000006ff */
[----:B---3--:R-:W-:-:S06]  /*12b0*/  ULEA UR4, UR5, UR4, 0x18 ;  /* 0x0000000405047291 */ /* 0x008fcc000f8ec03f */
[----:B------:R-:W-:-:S04]  /*12c0*/  IMAD.U32 R6, RZ, RZ, UR4 ;  /* 0x00000004ff067e24 */ /* 0x000fc8000f8e00ff */
[----:B------:R-:W-:-:S04]  /*12d0*/  IMAD R3, R3, 0x8, R6 ;  /* 0x0000000803037824 */ /* 0x000fc800078e0206 */
[----:B------:R3:W4:Y:S01]  /*12e0*/  SYNCS.PHASECHK.TRANS64.TRYWAIT P1, [R3+URZ], R0 ;  /* 0x00000000030075a7 */ /* 0x000722000802017f */
[----:B------:R-:W-:Y:S05]  /*12f0*/  @!P0 BRA `(.L_x_16) ;  /* 0x0000000000048947 */ /* 0x000fea0003800000 */
[----:B------:R-:W-:Y:S01]  /*1300*/  BPT.TRAP 0x1 ;  /* 0x000000040000795c */ /* 0x000fe20000300000 */
.L_x_16:
[----:B----4-:R-:W-:Y:S05]  /*1310*/  @P1 BRA `(.L_x_17) ;  /* 0x0000000000081947 */ /* 0x010fea0003800000 */
[----:B------:R-:W4:Y:S02]  /*1320*/  SYNCS.PHASECHK.TRANS64.TRYWAIT P1, [R3+URZ], R0 ;  /* 0x00000000030075a7 */ /* 0x000f24000802017f */
[----:B----4-:R-:W-:Y:S05]  /*1330*/  @!P1 BRA `(.L_x_18) ;  /* 0x0000008c007c9947 */ /* 0x010fea0003800000 */
.L_x_17:
[----:B------:R-:W-:-:S04]  /*1340*/  UISETP.LT.AND UP0, UPT, UR40, 0x1, UPT ;  /* 0x000000012800788c */ /* 0x000fc8000bf01270 */
[----:B------:R-:W-:-:S06]  /*1350*/  USEL UR4, UR40, 0x1, UP0 ;  /* 0x0000000128047887 */ /* 0x000fcc0008000000 */
[----:B---34-:R-:W-:Y:S01]  /*1360*/  IMAD.U32 R0, RZ, RZ, UR4 ;  /* 0x00000004ff007e24 */ /* 0x018fe2000f8e00ff */
[----:B------:R-:W-:Y:S05]  /*1370*/  WARPSYNC.ALL ;  /* 0x0000000000007948 */ /* 0x000fea0003800000 */
[----:B------:R-:W-:-:S04]  /*1380*/  IADD3 R0, -R0, UR40, RZ ;  /* 0x0000002800007c10 */ /* 0x000fc8000fffe1ff */
[----:B------:R-:W-:Y:S02]  /*1390*/  ISETP.GE.AND P1, PT, R0, 0x1, PT ;  /* 0x000000010000780c */ /* 0x000fe40003f26270 */
[----:B------:R-:W-:Y:S01]  /*13a0*/  R2UR UR4, R6 ;  /* 0x00000000060472ca */ /* 0x000fe200000e0000 */
[----:B------:R-:W-:Y:S01]  /*13b0*/  ULEA UR5, UR39, UR41, 0xa ;  /* 0x0000002927057291 */ /* 0x000fe2000f8e503f */
[----:B------:R-:W-:Y:S01]  /*13c0*/  WARPGROUP.ARRIVE ;  /* 0x00000000000079c5 */ /* 0x000fe20000000000 */
[----:B------:R-:W-:Y:S01]  /*13d0*/  UMOV UR9, 0x80000020 ;  /* 0x8000002000097882 */ /* 0x000fe20000000000 */
[----:B------:R-:W-:-:S04]  /*13e0*/  UMOV UR11, 0x80000020 ;  /* 0x80000020000b7882 */ /* 0x000fc80000000000 */
[----:B------:R-:W-:-:S05]  /*13f0*/  UMOV UR8, UR5 ;  /* 0x0000000500087c82 */ /* 0x000fca0008000000 */
[----:B------:R-:W-:-:S04]  /*1400*/  UIADD3 UR4, UR4, 0x24180, URZ ;  /* 0x0002418004047890 */ /* 0x000fc8000fffe03f */
[----:B------:R-:W-:-:S04]  /*1410*/  USHF.R.U32.HI UR4, URZ, 0x4, UR4 ;  /* 0x000000043f047899 */ /* 0x000fc80008011604 */
[----:B------:R-:W-:-:S04]  /*1420*/  ULOP3.LUT UR4, UR4, 0x3fff, URZ, 0xc0, !UPT ;  /* 0x00003fff04047892 */ /* 0x000fc8000f8ec03f */
[----:B------:R-:W-:-:S04]  /*1430*/  ULOP3.LUT UR4, UR4, 0x10000, URZ, 0xfc, !UPT ;  /* 0x0001000004047892 */ /* 0x000fc8000f8efc3f */
[----:B------:R-:W-:-:S07]  /*1440*/  ULEA UR6, UR39, UR4, 0x9 ;  /* 0x0000000427067291 */ /* 0x000fce000f8e483f */
[----:B------:R-:W-:Y:S02]  /*1450*/  UMOV UR10, UR6 ;  /* 0x00000006000a7c82 */ /* 0x000fe40008000000 */
[----:B------:R-:W-:Y:S01]  /*1460*/  IGMMA.64x128x32.S8.S8 R88, gdesc[UR8], RZ, !UPT, gsb0 ;  /* 0x03600000085879f1 */ /* 0x000fe2000c0410ff */
[----:B------:R-:W-:Y:S01]  /*1470*/  UIADD3 UR8, UR5, 0x200, URZ ;  /* 0x0000020005087890 */ /* 0x000fe2000fffe03f */
[----:B------:R-:W-:Y:S01]  /*1480*/  UMOV UR9, 0x80000020 ;  /* 0x8000002000097882 */ /* 0x000fe20000000000 */
[----:B------:R-:W-:Y:S02]  /*1490*/  WARPGROUP.DEPBAR.LE gsb0, 0x0 ;  /* 0x00008000000079c5 */ /* 0x000fe40000010000 */
[----:B------:R-:W-:-:S06]  /*14a0*/  WARPGROUP.ARRIVE ;  /* 0x00000000000079c5 */ /* 0x000fcc0000000000 */
[----:B------:R-:W-:Y:S01]  /*14b0*/  IGMMA.64x128x32.S8.S8 R24, gdesc[UR8], RZ, !UPT, gsb0 ;  /* 0x03600000081879f1 */ /* 0x000fe2000c0410ff */
[----:B------:R-:W-:Y:S02]  /*14c0*/  UIADD3 UR8, UR5, 0x2, URZ ;  /* 0x0000000205087890 */ /* 0x000fe4000fffe03f */
[----:B------:R-:W-:Y:S01]  /*14d0*/  UIADD3 UR10, UR6, 0x2, URZ ;  /* 0x00000002060a7890 */ /* 0x000fe2000fffe03f */
[----:B------:R-:W-:Y:S01]  /*14e0*/  UMOV UR9, 0x80000020 ;  /* 0x8000002000097882 */ /* 0x000fe20000000000 */
[----:B------:R-:W-:Y:S01]  /*14f0*/  UMOV UR11, 0x80000020 ;  /* 0x80000020000b7882 */ /* 0x000fe20000000000 */
[----:B------:R-:W-:Y:S02]  /*1500*/  WARPGROUP.DEPBAR.LE gsb0, 0x0 ;  /* 0x00008000000079c5 */ /* 0x000fe40000010000 */
[----:B------:R-:W-:-:S06]  /*1510*/  WARPGROUP.ARRIVE ;  /* 0x00000000000079c5 */ /* 0x000fcc0000000000 */
[----:B------:R-:W-:Y:S01]  /*1520*/  IGMMA.64x128x32.S8.S8 R88, gdesc[UR8], R88, gsb0 ;  /* 0x03600000085879f1 */ /* 0x000fe20008041058 */
[----:B------:R-:W-:Y:S01]  /*1530*/  UIADD3 UR8, UR5, 0x202, URZ ;  /* 0x0000020205087890 */ /* 0x000fe2000fffe03f */
[----:B------:R-:W-:Y:S01]  /*1540*/  UMOV UR9, 0x80000020 ;  /* 0x8000002000097882 */ /* 0x000fe20000000000 */
[----:B------:R-:W-:Y:S02]  /*1550*/  WARPGROUP.DEPBAR.LE gsb0, 0x0 ;  /* 0x00008000000079c5 */ /* 0x000fe40000010000 */
[----:B------:R-:W-:-:S06]  /*1560*/  WARPGROUP.ARRIVE ;  /* 0x00000000000079c5 */ /* 0x000fcc0000000000 */
[----:B------:R-:W-:Y:S03]  /*1570*/  IGMMA.64x128x32.S8.S8 R24, gdesc[UR8], R24, gsb0 ;  /* 0x03600000081879f1 */ /* 0x000fe60008041018 */
[----:B------:R-:W-:Y:S02]  /*1580*/  WARPGROUP.DEPBAR.LE gsb0, 0x0 ;  /* 0x00008000000079c5 */ /* 0x000fe40000010000 */
[----:B------:R-:W-:Y:S05]  /*1590*/  @!P1 BRA `(.L_x_19) ;  /* 0x0000000400109947 */ /* 0x000fea0003800000 */
[----:B------:R-:W-:Y:S02]  /*15a0*/  UIADD3 UR5, UR39, 0x1, URZ ;  /* 0x0000000127057890 */ /* 0x000fe4000fffe03f */
[----:B------:R-:W-:Y:S02]  /*15b0*/  IMAD.U32 R3, RZ, RZ, UR39 ;  /* 0x00000027ff037e24 */ /* 0x000fe4000f8e00ff */
[----:B------:R-:W-:-:S04]  /*15c0*/  UISETP.NE.AND UP0, UPT, UR5, 0x9, UPT ;  /* 0x000000090500788c */ /* 0x000fc8000bf05270 */
[----:B------:R-:W-:Y:S02]  /*15d0*/  USEL UR6, URZ, 0x1, UP0 ;  /* 0x000000013f067887 */ /* 0x000fe40008000000 */
[----:B------:R-:W-:Y:S02]  /*15e0*/  USEL UR5, UR5, URZ, UP0 ;  /* 0x0000003f05057287 */ /* 0x000fe40008000000 */
[----:B------:R-:W-:-:S06]  /*15f0*/  ULOP3.LUT UR6, UR38, UR6, URZ, 0x3c, !UPT ;  /* 0x0000000626067292 */ /* 0x000fcc000f8e3c3f */
[----:B------:R-:W-:-:S07]  /*1600*/  IMAD.U32 R7, RZ, RZ, UR6 ;  /* 0x00000006ff077e24 */ /* 0x000fce000f8e00ff */
.L_x_26:
[----:B------:R-:W-:Y:S05]  /*1610*/  @!P0 BRA `(.L_x_20) ;  /* 0x0000000000048947 */ /* 0x000fea0003800000 */
[----:B------:R-:W-:Y:S01]  /*1620*/  BPT.TRAP 0x1 ;  /* 0x000000040000795c */ /* 0x000fe20000300000 */
.L_x_20:
[----:B------:R-:W3:Y:S01]  /*1630*/  S2UR UR7, SR_CgaCtaId ;  /* 0x00000000000779c3 */ /* 0x000ee20000008800 */
[----:B------:R-:W-:Y:S01]  /*1640*/  UMOV UR6, 0x400 ;  /* 0x0000040000067882 */ /* 0x000fe20000000000 */
[----:B01----:R-:W-:Y:S01]  /*1650*/  IMAD.U32 R5, RZ, RZ, UR5 ;  /* 0x00000005ff057e24 */ /* 0x003fe2000f8e00ff */
[----:B------:R-:W-:Y:S01]  /*1660*/  SHF.L.U32 R4, R7, 0x1f, RZ ;  /* 0x0000001f07047819 */ /* 0x000fe200000006ff */
[----:B---3--:R-:W-:-:S06]  /*1670*/  ULEA UR6, UR7, UR6, 0x18 ;  /* 0x0000000607067291 */ /* 0x008fcc000f8ec03f */
[----:B------:R-:W-:-:S04]  /*1680*/  IMAD.U32 R6, RZ, RZ, UR6 ;  /* 0x00000006ff067e24 */ /* 0x000fc8000f8e00ff */
[----:B------:R-:W-:-:S04]  /*1690*/  IMAD R5, R5, 0x8, R6 ;  /* 0x0000000805057824 */ /* 0x000fc800078e0206 */
[----:B------:R0:W1:Y:S01]  /*16a0*/  SYNCS.PHASECHK.TRANS64.TRYWAIT P1, [R5+URZ], R4 ;  /* 0x00000004050075a7 */ /* 0x000062000802017f */
[----:B------:R-:W-:Y:S05]  /*16b0*/  @!P0 BRA `(.L_x_21) ;  /* 0x0000000000048947 */ /* 0x000fea0003800000 */
[----:B------:R-:W-:Y:S01]  /*16c0*/  BPT.TRAP 0x1 ;  /* 0x000000040000795c */ /* 0x000fe20000300000 */
.L_x_21:
[----:B-1----:R-:W-:Y:S05]  /*16d0*/  @P1 BRA `(.L_x_22) ;  /* 0x0000000000081947 */ /* 0x002fea0003800000 */
[----:B------:R-:W1:Y:S02]  /*16e0*/  SYNCS.PHASECHK.TRANS64.TRYWAIT P1, [R5+URZ], R4 ;  /* 0x00000004050075a7 */ /* 0x000e64000802017f */
[----:B-1----:R-:W-:Y:S05]  /*16f0*/  @!P1 BRA `(.L_x_23) ;  /* 0x0000008800a09947 */ /* 0x002fea0003800000 */
.L_x_22:
[----:B------:R-:W-:Y:S01]  /*1700*/  ULEA UR6, UR5, UR41, 0xa ;  /* 0x0000002905067291 */ /* 0x000fe2000f8e503f */
[----:B------:R-:W-:Y:S01]  /*1710*/  WARPGROUP.ARRIVE ;  /* 0x00000000000079c5 */ /* 0x000fe20000000000 */
[----:B------:R-:W-:Y:S01]  /*1720*/  ULEA UR7, UR5, UR4, 0x9 ;  /* 0x0000000405077291 */ /* 0x000fe2000f8e483f */
[----:B------:R-:W-:Y:S01]  /*1730*/  UMOV UR9, 0x80000020 ;  /* 0x8000002000097882 */ /* 0x000fe20000000000 */
[----:B------:R-:W-:-:S03]  /*1740*/  UMOV UR11, 0x80000020 ;  /* 0x80000020000b7882 */ /* 0x000fc60000000000 */
[----:B------:R-:W-:Y:S02]  /*1750*/  UMOV UR8, UR6 ;  /* 0x0000000600087c82 */ /* 0x000fe40008000000 */
[----:B------:R-:W-:Y:S02]  /*1760*/  UMOV UR10, UR7 ;  /* 0x00000007000a7c82 */ /* 0x000fe40008000000 */
[----:B------:R-:W-:Y:S01]  /*1770*/  IGMMA.64x128x32.S8.S8 R88, gdesc[UR8], R88, gsb0 ;  /* 0x03600000085879f1 */ /* 0x000fe20008041058 */
[----:B------:R-:W-:Y:S01]  /*1780*/  UIADD3 UR8, UR6, 0x200, URZ ;  /* 0x0000020006087890 */ /* 0x000fe2000fffe03f */
[----:B------:R-:W-:Y:S01]  /*1790*/  UMOV UR9, 0x80000020 ;  /* 0x8000002000097882 */ /* 0x000fe20000000000 */
[----:B------:R-:W-:Y:S02]  /*17a0*/  WARPGROUP.DEPBAR.LE gsb0, 0x0 ;  /* 0x00008000000079c5 */ /* 0x000fe40000010000 */
[----:B------:R-:W-:-:S06]  /*17b0*/  WARPGROUP.ARRIVE ;  /* 0x00000000000079c5 */ /* 0x000fcc0000000000 */
[----:B------:R-:W-:Y:S01]  /*17c0*/  IGMMA.64x128x32.S8.S8 R24, gdesc[UR8], R24, gsb0 ;  /* 0x03600000081879f1 */ /* 0x000fe20008041018 */
        /* <DEDUP_REMOVED lines=14> */
[----:B------:R-:W-:Y:S01]  /*18b0*/  BPT.TRAP 0x1 ;  /* 0x000000040000795c */ /* 0x000fe20000300000 */
.L_x_24:
[----:B01----:R-:W-:Y:S01]  /*18c0*/  IMAD R4, R3, 0x8, R6 ;  /* 0x0000000803047824 */ /* 0x003fe200078e0206 */
[----:B------:R-:W-:-:S03]  /*18d0*/  ISETP.GT.U32.AND P1, PT, R19, 0x1, PT ;  /* 0x000000011300780c */ /* 0x000fc60003f24070 */
[----:B------:R-:W-:-:S05]  /*18e0*/  VIADD R4, R4, 0x48 ;  /* 0x0000004804047836 */ /* 0x000fca0000000000 */
[----:B------:R-:W-:-:S04]  /*18f0*/  PRMT R4, RZ, 0x654, R4 ;  /* 0x00000654ff047816 */ /* 0x000fc80000000004 */
[----:B------:R0:W-:Y:S01]  /*1900*/  SYNCS.ARRIVE.TRANS64.RED.A1T0 RZ, [R4+URZ], RZ ;  /* 0x000000ff04ff79a7 */ /* 0x0001e2000810043f */
[----:B------:R-:W-:Y:S05]  /*1910*/  @P1 BRA `(.L_x_25) ;  /* 0x0000000000041947 */ /* 0x000fea0003800000 */
[----:B------:R-:W-:Y:S01]  /*1920*/  BPT.TRAP 0x1 ;  /* 0x000000040000795c */ /* 0x000fe20000300000 */
.L_x_25:
[----:B------:R-:W-:Y:S01]  /*1930*/  UIADD3 UR5, UR5, 0x1, URZ ;  /* 0x0000000105057890 */ /* 0x000fe2000fffe03f */
[C---:B------:R-:W-:Y:S01]  /*1940*/  ISETP.GT.AND P2, PT, R0.reuse, 0x1, PT ;  /* 0x000000010000780c */ /* 0x040fe20003f44270 */
[----:B------:R-:W-:Y:S02]  /*1950*/  VIADD R3, R3, 0x1 ;  /* 0x0000000103037836 */ /* 0x000fe40000000000 */
[----:B------:R-:W-:Y:S01]  /*1960*/  UISETP.NE.AND UP0, UPT, UR5, 0x9, UPT ;  /* 0x000000090500788c */ /* 0x000fe2000bf05270 */
[----:B------:R-:W-:Y:S02]  /*1970*/  VIADD R0, R0, 0xffffffff ;  /* 0xffffffff00007836 */ /* 0x000fe40000000000 */
[C---:B------:R-:W-:Y:S01]  /*1980*/  ISETP.NE.AND P1, PT, R3.reuse, 0x9, PT ;  /* 0x000000090300780c */ /* 0x040fe20003f25270 */
[----:B------:R-:W-:Y:S02]  /*1990*/  USEL UR6, URZ, 0x1, UP0 ;  /* 0x000000013f067887 */ /* 0x000fe40008000000 */
[----:B------:R-:W-:Y:S01]  /*19a0*/  USEL UR5, UR5, URZ, UP0 ;  /* 0x0000003f05057287 */ /* 0x000fe20008000000 */
[----:B------:R-:W-:-:S03]  /*19b0*/  SEL R3, R3, RZ, P1 ;  /* 0x000000ff03037207 */ /* 0x000fc60000800000 */
[----:B------:R-:W-:Y:S01]  /*19c0*/  LOP3.LUT R7, R7, UR6, RZ, 0x3c, !PT ;  /* 0x0000000607077c12 */ /* 0x000fe2000f8e3cff */
[----:B------:R-:W-:Y:S07]  /*19d0*/  @P2 BRA `(.L_x_26) ;  /* 0xfffffffc000c2947 */ /* 0x000fee000383ffff */
.L_x_19:
[----:B------:R-:W3:Y:S02]  /*19e0*/  LDC R0, c[0x0][0x28c] ;  /* 0x0000a300ff007b82 */ /* 0x000ee40000000800 */
[----:B---3--:R-:W-:-:S13]  /*19f0*/  ISETP.GE.AND P1, PT, R0, 0x1, PT ;  /* 0x000000010000780c */ /* 0x008fda0003f26270 */
[----:B------:R-:W-:Y:S05]  /*1a00*/  @!P1 BRA `(.L_x_27) ;  /* 0x0000000000409947 */ /* 0x000fea0003800000 */
[----:B------:R-:W-:Y:S05]  /*1a10*/  @!P0 BRA `(.L_x_28) ;  /* 0x0000000000048947 */ /* 0x000fea0003800000 */
[----:B------:R-:W-:Y:S01]  /*1a20*/  BPT.TRAP 0x1 ;  /* 0x000000040000795c */ /* 0x000fe20000300000 */
.L_x_28:
[----:B------:R-:W-:Y:S01]  /*1a30*/  UISETP.LT.AND UP0, UPT, UR40, 0x1, UPT ;  /* 0x000000012800788c */ /* 0x000fe2000bf01270 */
[----:B------:R-:W-:-:S03]  /*1a40*/  ISETP.GT.U32.AND P0, PT, R19, 0x1, PT ;  /* 0x000000011300780c */ /* 0x000fc60003f04070 */
[----:B------:R-:W-:-:S04]  /*1a50*/  USEL UR6, UR40, 0x1, UP0 ;  /* 0x0000000128067887 */ /* 0x000fc80008000000 */
[----:B------:R-:W-:-:S04]  /*1a60*/  UIADD3 UR6, UR39, UR40, -UR6 ;  /* 0x0000002827067290 */ /* 0x000fc8000fffe806 */
[----:B------:R-:W-:-:S04]  /*1a70*/  UIMAD.WIDE.U32 UR4, UR6, 0x38e38e39, URZ ;  /* 0x38e38e39060478a5 */ /* 0x000fc8000f8e003f */
[----:B------:R-:W-:-:S04]  /*1a80*/  USHF.R.U32.HI UR4, URZ, 0x1, UR5 ;  /* 0x000000013f047899 */ /* 0x000fc80008011605 */
[----:B------:R-:W-:-:S06]  /*1a90*/  UIMAD UR6, UR4, -0x9, UR6 ;  /* 0xfffffff7040678a4 */ /* 0x000fcc000f8e0206 */
[----:B------:R-:W-:-:S04]  /*1aa0*/  IMAD.U32 R3, RZ, RZ, UR6 ;  /* 0x00000006ff037e24 */ /* 0x000fc8000f8e00ff */
[----:B------:R-:W-:-:S04]  /*1ab0*/  IMAD R0, R3, 0x8, R6 ;  /* 0x0000000803007824 */ /* 0x000fc800078e0206 */
[----:B------:R-:W-:-:S05]  /*1ac0*/  VIADD R0, R0, 0x48 ;  /* 0x0000004800007836 */ /* 0x000fca0000000000 */
[----:B------:R-:W-:-:S04]  /*1ad0*/  PRMT R0, RZ, 0x654, R0 ;  /* 0x00000654ff007816 */ /* 0x000fc80000000000 */
[----:B------:R3:W-:Y:S01]  /*1ae0*/  SYNCS.ARRIVE.TRANS64.RED.A1T0 RZ, [R0+URZ], RZ ;  /* 0x000000ff00ff79a7 */ /* 0x0007e2000810043f */
[----:B------:R-:W-:Y:S05]  /*1af0*/  @P0 BRA `(.L_x_27) ;  /* 0x0000000000040947 */ /* 0x000fea0003800000 */
[----:B------:R-:W-:Y:S01]  /*1b00*/  BPT.TRAP 0x1 ;  /* 0x000000040000795c */ /* 0x000fe20000300000 */
.L_x_27:
[----:B------:R-:W4:Y:S01]  /*1b10*/  LDC R6, c[0x0][0x288] ;  /* 0x0000a200ff067b82 */ /* 0x000f220000000800 */
[--C-:B---3--:R-:W-:Y:S01]  /*1b20*/  SHF.R.U32.HI R0, RZ, 0x2, R18.reuse ;  /* 0x00000002ff007819 */ /* 0x108fe20000011612 */
[----:B------:R-:W-:Y:S01]  /*1b30*/  IMAD.SHL.U32 R23, R23, 0x80, RZ ;  /* 0x0000008017177824 */ /* 0x000fe200078e00ff */
[----:B01----:R-:W-:Y:S01]  /*1b40*/  SHF.R.U32.HI R5, RZ, 0x7, R18 ;  /* 0x00000007ff057819 */ /* 0x003fe20000011612 */
[----:B------:R-:W-:Y:S01]  /*1b50*/  UIADD3 UR39, UR40, UR39, URZ ;  /* 0x0000002728277290 */ /* 0x000fe2000fffe03f */
[----:B------:R-:W-:Y:S01]  /*1b60*/  LOP3.LUT R3, R0, 0x7, RZ, 0xc0, !PT ;  /* 0x0000000700037812 */ /* 0x000fe200078ec0ff */
[C---:B------:R-:W-:Y:S01]  /*1b70*/  IMAD.SHL.U32 R14, R18.reuse, 0x2, RZ ;  /* 0x00000002120e7824 */ /* 0x040fe200078e00ff */
[----:B------:R-:W-:Y:S01]  /*1b80*/  LOP3.LUT R0, R5, 0x1, RZ, 0xc0, !PT ;  /* 0x0000000105007812 */ /* 0x000fe200078ec0ff */
[----:B------:R-:W-:Y:S01]  /*1b90*/  UISETP.GT.U32.AND UP0, UPT, UR39, 0x8, UPT ;  /* 0x000000082700788c */ /* 0x000fe2000bf04070 */
[----:B------:R-:W-:Y:S01]  /*1ba0*/  LOP3.LUT R4, R18, 0x60, RZ, 0xc0, !PT ;  /* 0x0000006012047812 */ /* 0x000fe200078ec0ff */
[----:B------:R-:W-:Y:S01]  /*1bb0*/  ULDC UR7, c[0x0][0x284] ;  /* 0x0000a10000077ab9 */ /* 0x000fe20000000800 */
[----:B------:R-:W-:Y:S01]  /*1bc0*/  UISETP.GE.U32.AND UP1, UPT, UR40, 0x9, UPT ;  /* 0x000000092800788c */ /* 0x000fe2000bf26070 */
[----:B------:R-:W-:Y:S01]  /*1bd0*/  IMAD.SHL.U32 R10, R0, 0x40, RZ ;  /* 0x00000040000a7824 */ /* 0x000fe200078e00ff */
[----:B------:R-:W-:Y:S01]  /*1be0*/  SHF.R.U32.HI R8, RZ, 0x1, R4 ;  /* 0x00000001ff087819 */ /* 0x000fe20000011604 */
[----:B------:R-:W-:Y:S01]  /*1bf0*/  UISETP.LT.U32.AND UP0, UPT, UR40, 0x9, UP0 ;  /* 0x000000092800788c */ /* 0x000fe20008701070 */
[----:B------:R-:W-:Y:S01]  /*1c00*/  SHF.R.S32.HI R160, RZ, 0x1f, R22 ;  /* 0x0000001fffa07819 */ /* 0x000fe20000011416 */
[----:B------:R-:W-:Y:S01]  /*1c10*/  ULDC.64 UR8, c[0x0][0x5d0] ;  /* 0x0001740000087ab9 */ /* 0x000fe20000000a00 */
[--C-:B------:R-:W-:Y:S01]  /*1c20*/  IADD3 R5, RZ, -R8, -R3.reuse ;  /* 0x80000008ff057210 */ /* 0x100fe20007ffe803 */
[----:B------:R-:W-:Y:S01]  /*1c30*/  UIMAD.WIDE.U32 UR4, UR39, 0x38e38e39, URZ ;  /* 0x38e38e39270478a5 */ /* 0x000fe2000f8e003f */
[----:B------:R-:W-:Y:S01]  /*1c40*/  LOP3.LUT R165, R10, 0x40, R3, 0xe2, !PT ;  /* 0x000000400aa57812 */ /* 0x000fe200078ee203 */
[----:B------:R-:W-:Y:S01]  /*1c50*/  IMAD.SHL.U32 R3, R152, 0x100, RZ ;  /* 0x0000010098037824 */ /* 0x000fe200078e00ff */
[C---:B------:R-:W-:Y:S01]  /*1c60*/  LOP3.LUT R14, R23.reuse, 0x6, R14, 0xf8, !PT ;  /* 0x00000006170e7812 */ /* 0x040fe200078ef80e */
[----:B------:R-:W-:Y:S01]  /*1c70*/  USEL UR6, URZ, 0x1, !UP0 ;  /* 0x000000013f067887 */ /* 0x000fe2000c000000 */
[----:B------:R-:W-:Y:S01]  /*1c80*/  LOP3.LUT R4, R18, 0x3, RZ, 0xc0, !PT ;  /* 0x0000000312047812 */ /* 0x000fe200078ec0ff */
[----:B------:R-:W-:Y:S01]  /*1c90*/  IMAD R7, R160, UR8, RZ ;  /* 0x00000008a0077c24 */ /* 0x000fe2000f8e02ff */
[----:B----4-:R-:W-:Y:S01]  /*1ca0*/  ISETP.GE.AND P0, PT, R23, R6, PT ;  /* 0x000000061700720c */ /* 0x010fe20003f06270 */
[----:B------:R-:W-:Y:S01]  /*1cb0*/  IMAD R0, R0, -0x40, R5 ;  /* 0xffffffc000007824 */ /* 0x000fe200078e0205 */
[----:B------:R-:W-:Y:S01]  /*1cc0*/  SHF.R.S32.HI R15, RZ, 0x1f, R14 ;  /* 0x0000001fff0f7819 */ /* 0x000fe2000001140e */
[----:B------:R-:W-:Y:S01]  /*1cd0*/  USHF.R.U32.HI UR4, URZ, 0x1, UR5 ;  /* 0x000000013f047899 */ /* 0x000fe20008011605 */
[C---:B------:R-:W-:Y:S01]  /*1ce0*/  ISETP.GE.OR P0, PT, R3.reuse, UR7, P0 ;  /* 0x0000000703007c0c */ /* 0x040fe20008706670 */
[----:B------:R-:W-:Y:S01]  /*1cf0*/  ULOP3.LUT UR38, UR38, UR6, URZ, 0x3c, !UPT ;  /* 0x0000000626267292 */ /* 0x000fe2000f8e3c3f */
[----:B------:R-:W-:Y:S01]  /*1d00*/  IMAD R10, R4, -0x2, R6 ;  /* 0xfffffffe040a7824 */ /* 0x000fe200078e0206 */
[----:B------:R-:W-:Y:S01]  /*1d10*/  UIMAD UR39, UR4, -0x9, UR39 ;  /* 0xfffffff7042778a4 */ /* 0x000fe2000f8e0227 */
[----:B------:R-:W-:Y:S01]  /*1d20*/  IMAD.WIDE R4, R152, 0x100, RZ ;  /* 0x0000010098047825 */ /* 0x000fe200078e02ff */
[----:B------:R-:W-:Y:S01]  /*1d30*/  @UP1 ULOP3.LUT UR38, UR38, 0x1, UR4, 0x78, !UPT ;  /* 0x0000000126261892 */ /* 0x000fe2000f8e7804 */
[----:B------:R-:W-:-:S02]  /*1d40*/  IADD3 R0, -R3, UR7, R0 ;  /* 0x0000000703007c10 */ /* 0x000fc4000fffe100 */
[----:B------:R-:W-:Y:S01]  /*1d50*/  IMAD R9, R22, UR9, R7 ;  /* 0x0000000916097c24 */ /* 0x000fe2000f8e0207 */
[----:B------:R-:W-:Y:S01]  /*1d60*/  LOP3.LUT R165, R4, R165, R8, 0xfe, !PT ;  /* 0x000000a504a57212 */ /* 0x000fe200078efe08 */
[----:B------:R-:W-:-:S04]  /*1d70*/  IMAD.WIDE.U32 R6, R22, UR8, R14 ;  /* 0x0000000816067c25 */ /* 0x000fc8000f8e000e */
[----:B------:R-:W-:Y:S02]  /*1d80*/  IMAD.IADD R7, R7, 0x1, R9 ;  /* 0x0000000107077824 */ /* 0x000fe400078e0209 */
[----:B------:R-:W-:Y:S02]  /*1d90*/  IMAD.IADD R3, R10, 0x1, -R23 ;  /* 0x000000010a037824 */ /* 0x000fe400078e0a17 */
[----:B------:R-:W-:Y:S01]  /*1da0*/  IMAD.MOV.U32 R152, RZ, RZ, -0x1 ;  /* 0xffffffffff987424 */ /* 0x000fe200078e00ff */
[----:B------:R-:W-:Y:S06]  /*1db0*/  @P0 BRA `(.L_x_29) ;  /* 0x0000006000f40947 */ /* 0x000fec0003800000 */
[----:B------:R-:W0:Y:S01]  /*1dc0*/  LDC.64 R20, c[0x0][0x5c8] ;  /* 0x00017200ff147b82 */ /* 0x000e220000000a00 */
[----:B------:R-:W-:Y:S01]  /*1dd0*/  ULDC.64 UR4, c[0x0][0x5c0] ;  /* 0x0001700000047ab9 */ /* 0x000fe20000000a00 */
[----:B------:R-:W-:Y:S01]  /*1de0*/  BSSY B0, `(.L_x_29) ;  /* 0x000063a000007945 */ /* 0x000fe20003800000 */
[-C--:B0-----:R-:W-:Y:S01]  /*1df0*/  IMAD R8, R5, R20.reuse, RZ ;  /* 0x0000001405087224 */ /* 0x081fe200078e02ff */
[----:B------:R-:W-:Y:S01]  /*1e00*/  SHF.L.U64.HI R13, R20, 0x3, R21 ;  /* 0x00000003140d7819 */ /* 0x000fe20000010215 */
[----:B------:R-:W-:-:S04]  /*1e10*/  IMAD.WIDE.U32 R6, R165, R20, R6 ;  /* 0x00000014a5067225 */ /* 0x000fc800078e0006 */
[----:B------:R-:W-:Y:S01]  /*1e20*/  IMAD R9, R165, R21, R8 ;  /* 0x00000015a5097224 */ /* 0x000fe200078e0208 */
[----:B------:R-:W-:Y:S01]  /*1e30*/  IADD3 R158, P0, R6, UR4, RZ ;  /* 0x00000004069e7c10 */ /* 0x000fe2000ff1e0ff */
[C---:B------:R-:W-:Y:S02]  /*1e40*/  IMAD.SHL.U32 R11, R20.reuse, 0x8, RZ ;  /* 0x00000008140b7824 */ /* 0x040fe400078e00ff */
[----:B------:R-:W-:Y:S01]  /*1e50*/  IMAD.IADD R9, R7, 0x1, R9 ;  /* 0x0000000107097824 */ /* 0x000fe200078e0209 */
[-C--:B------:R-:W-:Y:S02]  /*1e60*/  LEA R6, P2, R20, R158.reuse, 0x7 ;  /* 0x0000009e14067211 */ /* 0x080fe400078438ff */
[----:B------:R-:W-:Y:S02]  /*1e70*/  IADD3 R8, P1, R11, R158, RZ ;  /* 0x0000009e0b087210 */ /* 0x000fe40007f3e0ff */
[----:B------:R-:W-:Y:S02]  /*1e80*/  IADD3.X R159, R9, UR5, RZ, P0, !PT ;  /* 0x00000005099f7c10 */ /* 0x000fe400087fe4ff */
[----:B-----5:R-:W-:-:S02]  /*1e90*/  ISETP.NE.AND P0, PT, R154, RZ, PT ;  /* 0x000000ff9a00720c */ /* 0x020fc40003f05270 */
[----:B------:R-:W-:Y:S01]  /*1ea0*/  LEA.HI.X R7, R20, R159, R21, 0x7, P2 ;  /* 0x0000009f14077211 */ /* 0x000fe200010f3c15 */
[----:B------:R-:W-:Y:S01]  /*1eb0*/  IMAD.X R9, R13, 0x1, R159, P1 ;  /* 0x000000010d097824 */ /* 0x000fe200008e069f */
[----:B------:R-:W-:-:S05]  /*1ec0*/  IADD3 R10, P2, R11, R6, RZ ;  /* 0x000000060b0a7210 */ /* 0x000fca0007f5e0ff */
[----:B------:R-:W-:-:S04]  /*1ed0*/  IMAD.X R11, R13, 0x1, R7, P2 ;  /* 0x000000010d0b7824 */ /* 0x000fc800010e0607 */
[----:B------:R-:W-:Y:S05]  /*1ee0*/  @!P0 BRA `(.L_x_30) ;  /* 0x0000004800948947 */ /* 0x000fea0003800000 */
[----:B------:R-:W0:Y:S01]  /*1ef0*/  LDC.64 R156, c[0x0][0x5b0] ;  /* 0x00016c00ff9c7b82 */ /* 0x000e220000000a00 */
[----:B------:R-:W-:Y:S01]  /*1f00*/  ULDC.64 UR4, c[0x0][0x5b8] ;  /* 0x00016e0000047ab9 */ /* 0x000fe20000000a00 */
[----:B------:R-:W-:Y:S01]  /*1f10*/  ISETP.GE.AND P0, PT, R0, 0x1, PT ;  /* 0x000000010000780c */ /* 0x000fe20003f06270 */
[----:B------:R-:W-:Y:S01]  /*1f20*/  IMAD R21, R160, UR4, RZ ;  /* 0x00000004a0157c24 */ /* 0x000fe2000f8e02ff */
[----:B------:R-:W-:Y:S01]  /*1f30*/  BSSY B1, `(.L_x_31) ;  /* 0x0000010000017945 */ /* 0x000fe20003800000 */
[C---:B------:R-:W-:Y:S01]  /*1f40*/  IMAD.WIDE.U32 R14, R22.reuse, UR4, R14 ;  /* 0x00000004160e7c25 */ /* 0x040fe2000f8e000e */
[----:B------:R-:W-:Y:S02]  /*1f50*/  ISETP.LT.OR P3, PT, R3, 0x1, !P0 ;  /* 0x000000010300780c */ /* 0x000fe40004761670 */
[----:B------:R-:W1:Y:S01]  /*1f60*/  LDC.64 R12, c[0x0][0x5a8] ;  /* 0x00016a00ff0c7b82 */ /* 0x000e620000000a00 */
[----:B------:R-:W-:Y:S02]  /*1f70*/  IMAD R21, R22, UR5, R21 ;  /* 0x0000000516157c24 */ /* 0x000fe4000f8e0215 */
[----:B------:R-:W-:-:S02]  /*1f80*/  IMAD.MOV.U32 R20, RZ, RZ, R14 ;  /* 0x000000ffff147224 */ /* 0x000fc400078e000e */
[----:B------:R-:W-:Y:S02]  /*1f90*/  IMAD.IADD R21, R15, 0x1, R21 ;  /* 0x000000010f157824 */ /* 0x000fe400078e0215 */
[-C--:B0-----:R-:W-:Y:S01]  /*1fa0*/  IMAD R160, R5, R156.reuse, RZ ;  /* 0x0000009c05a07224 */ /* 0x081fe200078e02ff */
[----:B------:R-:W-:Y:S01]  /*1fb0*/  SHF.L.U64.HI R161, R156, 0x3, R157 ;  /* 0x000000039ca17819 */ /* 0x000fe2000001029d */
[----:B------:R-:W-:-:S04]  /*1fc0*/  IMAD.WIDE.U32 R22, R165, R156, R20 ;  /* 0x0000009ca5167225 */ /* 0x000fc800078e0014 */
[----:B------:R-:W-:Y:S01]  /*1fd0*/  IMAD R169, R165, R157, R160 ;  /* 0x0000009da5a97224 */ /* 0x000fe200078e02a0 */
[----:B-1----:R-:W-:Y:S01]  /*1fe0*/  IADD3 R22, P1, R22, R12, RZ ;  /* 0x0000000c16167210 */ /* 0x002fe20007f3e0ff */
[----:B------:R-:W-:-:S03]  /*1ff0*/  IMAD.SHL.U32 R160, R156, 0x8, RZ ;  /* 0x000000089ca07824 */ /* 0x000fc600078e00ff */
[----:B------:R-:W-:Y:S01]  /*2000*/  IADD3.X R23, R13, R23, R169, P1, !PT ;  /* 0x000000170d177210 */ /* 0x000fe20000ffe4a9 */
[----:B------:R-:W-:Y:S08]  /*2010*/  @P3 BRA `(.L_x_32) ;  /* 0x0000000000043947 */ /* 0x000ff00003800000 */
[----:B--2---:R0:W5:Y:S02]  /*2020*/  LDG.E.U8 R155, desc[UR36][R22.64] ;  /* 0x00000024169b7981 */ /* 0x004164000c1e1100 */
.L_x_32:
[----:B------:R-:W-:Y:S05]  /*2030*/  BSYNC B1 ;  /* 0x0000000000017941 */ /* 0x000fea0003800000 */
.L_x_31:
[----:B-----5:R-:W-:Y:S01]  /*2040*/  LOP3.LUT R164, R155, 0xffff, RZ, 0xc0, !PT ;  /* 0x0000ffff9ba47812 */ /* 0x020fe200078ec0ff */
[----:B------:R-:W-:Y:S01]  /*2050*/  IMAD.WIDE.U32 R162, R165, R156, R160 ;  /* 0x0000009ca5a27225 */ /* 0x000fe200078e00a0 */
[----:B------:R-:W-:Y:S01]  /*2060*/  ISETP.LT.OR P4, PT, R3, 0x2, !P0 ;  /* 0x000000020300780c */ /* 0x000fe20004781670 */
[----:B------:R-:W-:Y:S01]  /*2070*/  BSSY B1, `(.L_x_33) ;  /* 0x000000e000017945 */ /* 0x000fe20003800000 */
[----:B------:R-:W-:Y:S01]  /*2080*/  PRMT R167, R164, 0x8880, RZ ;  /* 0x00008880a4a77816 */ /* 0x000fe200000000ff */
[----:B------:R-:W-:Y:S01]  /*2090*/  IMAD.IADD R163, R169, 0x1, R163 ;  /* 0x00000001a9a37824 */ /* 0x000fe200078e02a3 */
[----:B------:R-:W-:Y:S02]  /*20a0*/  IADD3 R162, P2, P5, R14, R12, R162 ;  /* 0x0000000c0ea27210 */ /* 0x000fe40007d5e0a2 */
[----:B------:R-:W-:Y:S01]  /*20b0*/  ISETP.GE.AND P1, PT, R0, 0x9, PT ;  /* 0x000000090000780c */ /* 0x000fe20003f26270 */
[----:B------:R-:W-:Y:S01]  /*20c0*/  IMAD R164, R167, R154, RZ ;  /* 0x0000009aa7a47224 */ /* 0x000fe200078e02ff */
[----:B------:R-:W-:-:S02]  /*20d0*/  IADD3.X R163, R21, R13, R163, P2, P5 ;  /* 0x0000000d15a37210 */ /* 0x000fc400017ea4a3 */
[----:B------:R-:W-:Y:S01]  /*20e0*/  ISETP.LT.OR P2, PT, R3, 0x1, !P1 ;  /* 0x000000010300780c */ /* 0x000fe20004f41670 */
[----:B------:R-:W-:-:S05]  /*20f0*/  @!P3 IMAD R167, R88, R153, R164 ;  /* 0x0000009958a7b224 */ /* 0x000fca00078e02a4 */
[----:B------:R1:W-:Y:S01]  /*2100*/  @!P3 STG.E.U8 desc[UR36][R158.64], R167 ;  /* 0x000000a79e00b986 */ /* 0x0003e2000c101124 */
[----:B------:R-:W-:Y:S06]  /*2110*/  @P4 BRA `(.L_x_34) ;  /* 0x00000000000c4947 */ /* 0x000fec0003800000 */
[----:B--2---:R-:W1:Y:S02]  /*2120*/  LDG.E.U8 R155, desc[UR36][R22.64+0x1] ;  /* 0x00000124169b7981 */ /* 0x004e64000c1e1100 */
[----:B-1----:R-:W-:-:S05]  /*2130*/  PRMT R167, R155, 0x8880, RZ ;  /* 0x000088809ba77816 */ /* 0x002fca00000000ff */
[----:B------:R-:W-:-:S07]  /*2140*/  IMAD R164, R167, R154, RZ ;  /* 0x0000009aa7a47224 */ /* 0x000fce00078e02ff */
.L_x_34:
[----:B------:R-:W-:Y:S05]  /*2150*/  BSYNC B1 ;  /* 0x0000000000017941 */ /* 0x000fea0003800000 */
.L_x_33:
[----:B------:R-:W-:Y:S01]  /*2160*/  @!P4 IMAD R89, R89, R153, R164 ;  /* 0x000000995959c224 */ /* 0x000fe200078e02a4 */
[----:B------:R-:W-:Y:S04]  /*2170*/  BSSY B1, `(.L_x_35) ;  /* 0x0000006000017945 */ /* 0x000fe80003800000 */
[----:B------:R3:W-:Y:S01]  /*2180*/  @!P4 STG.E.U8 desc[UR36][R158.64+0x1], R89 ;  /* 0x000001599e00c986 */ /* 0x0007e2000c101124 */
[----:B------:R-:W-:Y:S05]  /*2190*/  @P2 BRA `(.L_x_36) ;  /* 0x00000000000c2947 */ /* 0x000fea0003800000 */
[----:B--2---:R-:W3:Y:S02]  /*21a0*/  LDG.E.U8 R155, desc[UR36][R162.64] ;  /* 0x00000024a29b7981 */ /* 0x004ee4000c1e1100 */
[----:B---3--:R-:W-:-:S05]  /*21b0*/  PRMT R89, R155, 0x8880, RZ ;  /* 0x000088809b597816 */ /* 0x008fca00000000ff */
[----:B------:R-:W-:-:S07]  /*21c0*/  IMAD R164, R89, R154, RZ ;  /* 0x0000009a59a47224 */ /* 0x000fce00078e02ff */
.L_x_36:
[----:B------:R-:W-:Y:S05]  /*21d0*/  BSYNC B1 ;  /* 0x0000000000017941 */ /* 0x000fea0003800000 */
.L_x_35:
[C---:B------:R-:W-:Y:S01]  /*21e0*/  ISETP.LT.OR P4, PT, R3.reuse, 0x2, !P1 ;  /* 0x000000020300780c */ /* 0x040fe20004f81670 */
[----:B---3--:R-:W-:Y:S01]  /*21f0*/  @!P2 IMAD R89, R90, R153, R164 ;  /* 0x000000995a59a224 */ /* 0x008fe200078e02a4 */
[----:B------:R-:W-:Y:S01]  /*2200*/  BSSY B1, `(.L_x_37) ;  /* 0x0000009000017945 */ /* 0x000fe20003800000 */
[C---:B------:R-:W-:Y:S02]  /*2210*/  ISETP.LT.OR P3, PT, R3.reuse, 0x9, !P0 ;  /* 0x000000090300780c */ /* 0x040fe40004761670 */
[C---:B------:R-:W-:Y:S01]  /*2220*/  ISETP.LT.OR P5, PT, R3.reuse, 0xa, !P0 ;  /* 0x0000000a0300780c */ /* 0x040fe200047a1670 */
[----:B------:R3:W-:Y:S01]  /*2230*/  @!P2 STG.E.U8 desc[UR36][R8.64], R89 ;  /* 0x000000590800a986 */ /* 0x0007e2000c101124 */
[----:B------:R-:W-:-:S06]  /*2240*/  ISETP.LT.OR P2, PT, R3, 0x9, !P1 ;  /* 0x000000090300780c */ /* 0x000fcc0004f41670 */
[----:B------:R-:W-:Y:S07]  /*2250*/  @P4 BRA `(.L_x_38) ;  /* 0x00000000000c4947 */ /* 0x000fee0003800000 */
[----:B--2---:R-:W3:Y:S02]  /*2260*/  LDG.E.U8 R155, desc[UR36][R162.64+0x1] ;  /* 0x00000124a29b7981 */ /* 0x004ee4000c1e1100 */
[----:B---3--:R-:W-:-:S05]  /*2270*/  PRMT R89, R155, 0x8880, RZ ;  /* 0x000088809b597816 */ /* 0x008fca00000000ff */
[----:B------:R-:W-:-:S07]  /*2280*/  IMAD R164, R89, R154, RZ ;  /* 0x0000009a59a47224 */ /* 0x000fce00078e02ff */
.L_x_38:
[----:B------:R-:W-:Y:S05]  /*2290*/  BSYNC B1 ;  /* 0x0000000000017941 */ /* 0x000fea0003800000 */
.L_x_37:
[----:B------:R-:W-:Y:S01]  /*22a0*/  @!P4 IMAD R91, R91, R153, R164 ;  /* 0x000000995b5bc224 */ /* 0x000fe200078e02a4 */
[----:B------:R-:W-:Y:S04]  /*22b0*/  BSSY B1, `(.L_x_39) ;  /* 0x0000006000017945 */ /* 0x000fe80003800000 */
[----:B------:R4:W-:Y:S01]  /*22c0*/  @!P4 STG.E.U8 desc[UR36][R8.64+0x1], R91 ;  /* 0x0000015b0800c986 */ /* 0x0009e2000c101124 */
[----:B------:R-:W-:Y:S05]  /*22d0*/  @P3 BRA `(.L_x_40) ;  /* 0x00000000000c3947 */ /* 0x000fea0003800000 */
[----:B--2---:R-:W3:Y:S02]  /*22e0*/  LDG.E.U8 R155, desc[UR36][R22.64+0x8] ;  /* 0x00000824169b7981 */ /* 0x004ee4000c1e1100 */
[----:B---3--:R-:W-:-:S05]  /*22f0*/  PRMT R89, R155, 0x8880, RZ ;  /* 0x000088809b597816 */ /* 0x008fca00000000ff */
[----:B------:R-:W-:-:S07]  /*2300*/  IMAD R164, R89, R154, RZ ;  /* 0x0000009a59a47224 */ /* 0x000fce00078e02ff */
.L_x_40:
[----:B------:R-:W-:Y:S05]  /*2310*/  BSYNC B1 ;  /* 0x0000000000017941 */ /* 0x000fea0003800000 */
.L_x_39:
[----:B---3--:R-:W-:Y:S01]  /*2320*/  @!P3 IMAD R89, R92, R153, R164 ;  /* 0x000000995c59b224 */ /* 0x008fe200078e02a4 */
[----:B------:R-:W-:Y:S04]  /*2330*/  BSSY B1, `(.L_x_41) ;  /* 0x0000006000017945 */ /* 0x000fe80003800000 */
[----:B------:R3:W-:Y:S01]  /*2340*/  @!P3 STG.E.U8 desc[UR36][R158.64+0x8], R89 ;  /* 0x000008599e00b986 */ /* 0x0007e2000c101124 */
[----:B------:R-:W-:Y:S05]  /*2350*/  @P5 BRA `(.L_x_42) ;  /* 0x00000000000c5947 */ /* 0x000fea0003800000 */
[----:B--2---:R-:W3:Y:S02]  /*2360*/  LDG.E.U8 R155, desc[UR36][R22.64+0x9] ;  /* 0x00000924169b7981 */ /* 0x004ee4000c1e1100 */
[----:B---3--:R-:W-:-:S05]  /*2370*/  PRMT R89, R155, 0x8880, RZ ;  /* 0x000088809b597816 */ /* 0x008fca00000000ff */
[----:B------:R-:W-:-:S07]  /*2380*/  IMAD R164, R89, R154, RZ ;  /* 0x0000009a59a47224 */ /* 0x000fce00078e02ff */
.L_x_42:
[----:B------:R-:W-:Y:S05]  /*2390*/  BSYNC B1 ;  /* 0x0000000000017941 */ /* 0x000fea0003800000 */
.L_x_41:
[----:B------:R-:W-:Y:S01]  /*23a0*/  @!P5 IMAD R93, R93, R153, R164 ;  /* 0x000000995d5dd224 */ /* 0x000fe200078e02a4 */
[----:B------:R-:W-:Y:S04]  /*23b0*/  BSSY B1, `(.L_x_43) ;  /* 0x0000006000017945 */ /* 0x000fe80003800000 */
[----:B------:R0:W-:Y:S01]  /*23c0*/  @!P5 STG.E.U8 desc[UR36][R158.64+0x9], R93 ;  /* 0x0000095d9e00d986 */ /* 0x0001e2000c101124 */
[----:B------:R-:W-:Y:S05]  /*23d0*/  @P2 BRA `(.L_x_44) ;  /* 0x00000000000c2947 */ /* 0x000fea0003800000 */
[----:B--2---:R-:W3:Y:S02]  /*23e0*/  LDG.E.U8 R155, desc[UR36][R162.64+0x8] ;  /* 0x00000824a29b7981 */ /* 0x004ee4000c1e1100 */
[----:B---3--:R-:W-:-:S05]  /*23f0*/  PRMT R89, R155, 0x8880, RZ ;  /* 0x000088809b597816 */ /* 0x008fca00000000ff */
[----:B------:R-:W-:-:S07]  /*2400*/  IMAD R164, R89, R154, RZ ;  /* 0x0000009a59a47224 */ /* 0x000fce00078e02ff */
.L_x_44:
[----:B------:R-:W-:Y:S05]  /*2410*/  BSYNC B1 ;  /* 0x0000000000017941 */ /* 0x000fea0003800000 */
.L_x_43:
        /* <DEDUP_REMOVED lines=11> */
.L_x_46:
[----:B------:R-:W-:Y:S05]  /*24d0*/  BSYNC B1 ;  /* 0x0000000000017941 */ /* 0x000fea0003800000 */
.L_x_45:
[----:B------:R-:W-:Y:S01]  /*24e0*/  @!P4 IMAD R95, R95, R153, R164 ;  /* 0x000000995f5fc224 */ /* 0x000fe200078e02a4 */
[----:B------:R-:W-:Y:S04]  /*24f0*/  BSSY B1, `(.L_x_47) ;  /* 0x0000006000017945 */ /* 0x000fe80003800000 */
[----:B------:R0:W-:Y:S01]  /*2500*/  @!P4 STG.E.U8 desc[UR36][R8.64+0x9], R95 ;  /* 0x0000095f0800c986 */ /* 0x0001e2000c101124 */
[----:B------:R-:W-:Y:S05]  /*2510*/  @P3 BRA `(.L_x_48) ;  /* 0x00000000000c3947 */ /* 0x000fea0003800000 */
[----:B--2---:R-:W3:Y:S02]  /*2520*/  LDG.E.U8 R155, desc[UR36][R22.64+0x10] ;  /* 0x00001024169b7981 */ /* 0x004ee4000c1e1100 */
[----:B---3--:R-:W-:-:S05]  /*2530*/  PRMT R89, R155, 0x8880, RZ ;  /* 0x000088809b597816 */ /* 0x008fca00000000ff */
[----:B------:R-:W-:-:S07]  /*2540*/  IMAD R164, R89, R154, RZ ;  /* 0x0000009a59a47224 */ /* 0x000fce00078e02ff */
.L_x_48:
[----:B------:R-:W-:Y:S05]  /*2550*/  BSYNC B1 ;  /* 0x0000000000017941 */ /* 0x000fea0003800000 */
.L_x_47:
[----:B---3--:R-:W-:Y:S01]  /*2560*/  @!P3 IMAD R89, R96, R153, R164 ;  /* 0x000000996059b224 */ /* 0x008fe200078e02a4 */
[----:B------:R-:W-:Y:S04]  /*2570*/  BSSY B1, `(.L_x_49) ;  /* 0x0000006000017945 */ /* 0x000fe80003800000 */
[----:B------:R3:W-:Y:S01]  /*2580*/  @!P3 STG.E.U8 desc[UR36][R158.64+0x10], R89 ;  /* 0x000010599e00b986 */ /* 0x0007e2000c101124 */
[----:B------:R-:W-:Y:S05]  /*2590*/  @P5 BRA `(.L_x_50) ;  /* 0x00000000000c5947 */ /* 0x000fea0003800000 */
[----:B--2---:R-:W3:Y:S02]  /*25a0*/  LDG.E.U8 R155, desc[UR36][R22.64+0x11] ;  /* 0x00001124169b7981 */ /* 0x004ee4000c1e1100 */
[----:B---3--:R-:W-:-:S05]  /*25b0*/  PRMT R89, R155, 0x8880, RZ ;  /* 0x000088809b597816 */ /* 0x008fca00000000ff */
[----:B------:R-:W-:-:S07]  /*25c0*/  IMAD R164, R89, R154, RZ ;  /* 0x0000009a59a47224 */ /* 0x000fce00078e02ff */
.L_x_50:
[----:B------:R-:W-:Y:S05]  /*25d0*/  BSYNC B1 ;  /* 0x0000000000017941 */ /* 0x000fea0003800000 */
.L_x_49:
[----:B------:R-:W-:Y:S01]  /*25e0*/  @!P5 IMAD R97, R97, R153, R164 ;  /* 0x000000996161d224 */ /* 0x000fe200078e02a4 */
[----:B------:R-:W-:Y:S04]  /*25f0*/  BSSY B1, `(.L_x_51) ;  /* 0x0000006000017945 */ /* 0x000fe80003800000 */
[----:B------:R0:W-:Y:S01]  /*2600*/  @!P5 STG.E.U8 desc[UR36][R158.64+0x11], R97 ;  /* 0x000011619e00d986 */ /* 0x0001e2000c101124 */
[----:B------:R-:W-:Y:S05]  /*2610*/  @P2 BRA `(.L_x_52) ;  /* 0x00000000000c2947 */ /* 0x000fea0003800000 */
[----:B--2---:R-:W3:Y:S02]  /*2620*/  LDG.E.U8 R155, desc[UR36][R162.64+0x10] ;  /* 0x00001024a29b7981 */ /* 0x004ee4000c1e1100 */
[----:B---3--:R-:W-:-:S05]  /*2630*/  PRMT R89, R155, 0x8880, RZ ;  /* 0x000088809b597816 */ /* 0x008fca00000000ff */
[----:B------:R-:W-:-:S07]  /*2640*/  IMAD R164, R89, R154, RZ ;  /* 0x0000009a59a47224 */ /* 0x000fce00078e02ff */
.L_x_52:
[----:B------:R-:W-:Y:S05]  /*2650*/  BSYNC B1 ;  /* 0x0000000000017941 */ /* 0x000fea0003800000 */
.L_x_51:
        /* <DEDUP_REMOVED lines=11> */
.L_x_54:
[----:B------:R-:W-:Y:S05]  /*2710*/  BSYNC B1 ;  /* 0x0000000000017941 */ /* 0x000fea0003800000 */
.L_x_53:
[----:B------:R-:W-:Y:S01]  /*2720*/  @!P4 IMAD R99, R99, R153, R164 ;  /* 0x000000996363c224 */ /* 0x000fe200078e02a4 */
[----:B------:R-:W-:Y:S04]  /*2730*/  BSSY B1, `(.L_x_55) ;  /* 0x0000006000017945 */ /* 0x000fe80003800000 */
[----:B------:R0:W-:Y:S01]  /*2740*/  @!P4 STG.E.U8 desc[UR36][R8.64+0x11], R99 ;  /* 0x000011630800c986 */ /* 0x0001e2000c101124 */
[----:B------:R-:W-:Y:S05]  /*2750*/  @P3 BRA `(.L_x_56) ;  /* 0x00000000000c3947 */ /* 0x000fea0003800000 */
[----:B--2---:R-:W3:Y:S02]  /*2760*/  LDG.E.U8 R155, desc[UR36][R22.64+0x18] ;  /* 0x00001824169b7981 */ /* 0x004ee4000c1e1100 */
[----:B---3--:R-:W-:-:S05]  /*2770*/  PRMT R89, R155, 0x8880, RZ ;  /* 0x000088809b597816 */ /* 0x008fca00000000ff */
[----:B------:R-:W-:-:S07]  /*2780*/  IMAD R164, R89, R154, RZ ;  /* 0x0000009a59a47224 */ /* 0x000fce00078e02ff */
.L_x_56:
[----:B------:R-:W-:Y:S05]  /*2790*/  BSYNC B1 ;  /* 0x0000000000017941 */ /* 0x000fea0003800000 */
.L_x_55:
[----:B---3--:R-:W-:Y:S01]  /*27a0*/  @!P3 IMAD R89, R100, R153, R164 ;  /* 0x000000996459b224 */ /* 0x008fe200078e02a4 */
[----:B------:R-:W-:Y:S04]  /*27b0*/  BSSY B1, `(.L_x_57) ;  /* 0x0000006000017945 */ /* 0x000fe80003800000 */
[----:B------:R3:W-:Y:S01]  /*27c0*/  @!P3 STG.E.U8 desc[UR36][R158.64+0x18], R89 ;  /* 0x000018599e00b986 */ /* 0x0007e2000c101124 */
[----:B------:R-:W-:Y:S05]  /*27d0*/  @P5 BRA `(.L_x_58) ;  /* 0x00000000000c5947 */ /* 0x000fea0003800000 */
[----:B--2---:R-:W3:Y:S02]  /*27e0*/  LDG.E.U8 R155, desc[UR36][R22.64+0x19] ;  /* 0x00001924169b7981 */ /* 0x004ee4000c1e1100 */
[----:B---3--:R-:W-:-:S05]  /*27f0*/  PRMT R89, R155, 0x8880, RZ ;  /* 0x000088809b597816 */ /* 0x008fca00000000ff */
[----:B------:R-:W-:-:S07]  /*2800*/  IMAD R164, R89, R154, RZ ;  /* 0x0000009a59a47224 */ /* 0x000fce00078e02ff */
.L_x_58:
[----:B------:R-:W-:Y:S05]  /*2810*/  BSYNC B1 ;  /* 0x0000000000017941 */ /* 0x000fea0003800000 */
.L_x_57:
[----:B------:R-:W-:Y:S01]  /*2820*/  @!P5 IMAD R101, R101, R153, R164 ;  /* 0x000000996565d224 */ /* 0x000fe200078e02a4 */
[----:B------:R-:W-:Y:S04]  /*2830*/  BSSY B1, `(.L_x_59) ;  /* 0x0000006000017945 */ /* 0x000fe80003800000 */
[----:B------:R0:W-:Y:S01]  /*2840*/  @!P5 STG.E.U8 desc[UR36][R158.64+0x19], R101 ;  /* 0x000019659e00d986 */ /* 0x0001e2000c101124 */
[----:B------:R-:W-:Y:S05]  /*2850*/  @P2 BRA `(.L_x_60) ;  /* 0x00000000000c2947 */ /* 0x000fea0003800000 */
[----:B--2---:R-:W3:Y:S02]  /*2860*/  LDG.E.U8 R155, desc[UR36][R162.64+0x18] ;  /* 0x00001824a29b7981 */ /* 0x004ee4000c1e1100 */
[----:B---3--:R-:W-:-:S05]  /*2870*/  PRMT R89, R155, 0x8880, RZ ;  /* 0x000088809b597816 */ /* 0x008fca00000000ff */
[----:B------:R-:W-:-:S07]  /*2880*/  IMAD R164, R89, R154, RZ ;  /* 0x0000009a59a47224 */ /* 0x000fce00078e02ff */
.L_x_60:
[----:B------:R-:W-:Y:S05]  /*2890*/  BSYNC B1 ;  /* 0x0000000000017941 */ /* 0x000fea0003800000 */
.L_x_59:
        /* <DEDUP_REMOVED lines=11> */
.L_x_62:
[----:B------:R-:W-:Y:S05]  /*2950*/  BSYNC B1 ;  /* 0x0000000000017941 */ /* 0x000fea0003800000 */
.L_x_61:
[----:B------:R-:W-:Y:S01]  /*2960*/  @!P4 IMAD R103, R103, R153, R164 ;  /* 0x000000996767c224 */ /* 0x000fe200078e02a4 */
[----:B------:R-:W-:Y:S04]  /*2970*/  BSSY B1, `(.L_x_63) ;  /* 0x0000006000017945 */ /* 0x000fe80003800000 */
[----:B------:R0:W-:Y:S01]  /*2980*/  @!P4 STG.E.U8 desc[UR36][R8.64+0x19], R103 ;  /* 0x000019670800c986 */ /* 0x0001e2000c101124 */
[----:B------:R-:W-:Y:S05]  /*2990*/  @P3 BRA `(.L_x_64) ;  /* 0x00000000000c3947 */ /* 0x000fea0003800000 */
[----:B--2---:R-:W3:Y:S02]  /*29a0*/  LDG.E.U8 R155, desc[UR36][R22.64+0x20] ;  /* 0x00002024169b7981 */ /* 0x004ee4000c1e1100 */
[----:B---3--:R-:W-:-:S05]  /*29b0*/  PRMT R89, R155, 0x8880, RZ ;  /* 0x000088809b597816 */ /* 0x008fca00000000ff */
[----:B------:R-:W-:-:S07]  /*29c0*/  IMAD R164, R89, R154, RZ ;  /* 0x0000009a59a47224 */ /* 0x000fce00078e02ff */
.L_x_64:
[----:B------:R-:W-:Y:S05]  /*29d0*/  BSYNC B1 ;  /* 0x0000000000017941 */ /* 0x000fea0003800000 */
.L_x_63:
[----:B---3--:R-:W-:Y:S01]  /*29e0*/  @!P3 IMAD R89, R104, R153, R164 ;  /* 0x000000996859b224 */ /* 0x008fe200078e02a4 */
[----:B------:R-:W-:Y:S04]  /*29f0*/  BSSY B1, `(.L_x_65) ;  /* 0x0000006000017945 */ /* 0x000fe80003800000 */
[----:B------:R3:W-:Y:S01]  /*2a00*/  @!P3 STG.E.U8 desc[UR36][R158.64+0x20], R89 ;  /* 0x000020599e00b986 */ /* 0x0007e2000c101124 */
[----:B------:R-:W-:Y:S05]  /*2a10*/  @P5 BRA `(.L_x_66) ;  /* 0x00000000000c5947 */ /* 0x000fea0003800000 */
[----:B--2---:R-:W3:Y:S02]  /*2a20*/  LDG.E.U8 R155, desc[UR36][R22.64+0x21] ;  /* 0x00002124169b7981 */ /* 0x004ee4000c1e1100 */
[----:B---3--:R-:W-:-:S05]  /*2a30*/  PRMT R89, R155, 0x8880, RZ ;  /* 0x000088809b597816 */ /* 0x008fca00000000ff */
[----:B------:R-:W-:-:S07]  /*2a40*/  IMAD R164, R89, R154, RZ ;  /* 0x0000009a59a47224 */ /* 0x000fce00078e02ff */
.L_x_66:
[----:B------:R-:W-:Y:S05]  /*2a50*/  BSYNC B1 ;  /* 0x0000000000017941 */ /* 0x000fea0003800000 */
.L_x_65:
[----:B------:R-:W-:Y:S01]  /*2a60*/  @!P5 IMAD R105, R105, R153, R164 ;  /* 0x000000996969d224 */ /* 0x000fe200078e02a4 */
[----:B------:R-:W-:Y:S04]  /*2a70*/  BSSY B1, `(.L_x_67) ;  /* 0x0000006000017945 */ /* 0x000fe80003800000 */
[----:B------:R0:W-:Y:S01]  /*2a80*/  @!P5 STG.E.U8 desc[UR36][R158.64+0x21], R105 ;  /* 0x000021699e00d986 */ /* 0x0001e2000c101124 */
[----:B------:R-:W-:Y:S05]  /*2a90*/  @P2 BRA `(.L_x_68) ;  /* 0x00000000000c2947 */ /* 0x000fea0003800000 */
[----:B--2---:R-:W3:Y:S02]  /*2aa0*/  LDG.E.U8 R155, desc[UR36][R162.64+0x20] ;  /* 0x00002024a29b7981 */ /* 0x004ee4000c1e1100 */
[----:B---3--:R-:W-:-:S05]  /*2ab0*/  PRMT R89, R155, 0x8880, RZ ;  /* 0x000088809b597816 */ /* 0x008fca00000000ff */
[----:B------:R-:W-:-:S07]  /*2ac0*/  IMAD R164, R89, R154, RZ ;  /* 0x0000009a59a47224 */ /* 0x000fce00078e02ff */
.L_x_68:
[----:B------:R-:W-:Y:S05]  /*2ad0*/  BSYNC B1 ;  /* 0x0000000000017941 */ /* 0x000fea0003800000 */
.L_x_67:
        /* <DEDUP_REMOVED lines=11> */
.L_x_70:
[----:B------:R-:W-:Y:S05]  /*2b90*/  BSYNC B1 ;  /* 0x0000000000017941 */ /* 0x000fea0003800000 */
.L_x_69:
[----:B------:R-:W-:Y:S01]  /*2ba0*/  @!P4 IMAD R107, R107, R153, R164 ;  /* 0x000000996b6bc224 */ /* 0x000fe200078e02a4 */
[----:B------:R-:W-:Y:S04]  /*2bb0*/  BSSY B1, `(.L_x_71) ;  /* 0x0000006000017945 */ /* 0x000fe80003800000 */
[----:B------:R0:W-:Y:S01]  /*2bc0*/  @!P4 STG.E.U8 desc[UR36][R8.64+0x21], R107 ;  /* 0x0000216b0800c986 */ /* 0x0001e2000c101124 */
[----:B------:R-:W-:Y:S05]  /*2bd0*/  @P3 BRA `(.L_x_72) ;  /* 0x00000000000c3947 */ /* 0x000fea0003800000 */
[----:B--2---:R-:W3:Y:S02]  /*2be0*/  LDG.E.U8 R155, desc[UR36][R22.64+0x28] ;  /* 0x00002824169b7981 */ /* 0x004ee4000c1e1100 */
[----:B---3--:R-:W-:-:S05]  /*2bf0*/  PRMT R89, R155, 0x8880, RZ ;  /* 0x000088809b597816 */ /* 0x008fca00000000ff */
[----:B------:R-:W-:-:S07]  /*2c00*/  IMAD R164, R89, R154, RZ ;  /* 0x0000009a59a47224 */ /* 0x000fce00078e02ff */
.L_x_72:
[----:B------:R-:W-:Y:S05]  /*2c10*/  BSYNC B1 ;  /* 0x0000000000017941 */ /* 0x000fea0003800000 */
.L_x_71:
[----:B---3--:R-:W-:Y:S01]  /*2c20*/  @!P3 IMAD R89, R108, R153, R164 ;  /* 0x000000996c59b224 */ /* 0x008fe200078e02a4 */
[----:B------:R-:W-:Y:S04]  /*2c30*/  BSSY B1, `(.L_x_73) ;  /* 0x0000006000017945 */ /* 0x000fe80003800000 */
[----:B------:R3:W-:Y:S01]  /*2c40*/  @!P3 STG.E.U8 desc[UR36][R158.64+0x28], R89 ;  /* 0x000028599e00b986 */ /* 0x0007e2000c101124 */
[----:B------:R-:W-:Y:S05]  /*2c50*/  @P5 BRA `(.L_x_74) ;  /* 0x00000000000c5947 */ /* 0x000fea0003800000 */
[----:B--2---:R-:W3:Y:S02]  /*2c60*/  LDG.E.U8 R155, desc[UR36][R22.64+0x29] ;  /* 0x00002924169b7981 */ /* 0x004ee4000c1e1100 */
[----:B---3--:R-:W-:-:S05]  /*2c70*/  PRMT R89, R155, 0x8880, RZ ;  /* 0x000088809b597816 */ /* 0x008fca00000000ff */
[----:B------:R-:W-:-:S07]  /*2c80*/  IMAD R164, R89, R154, RZ ;  /* 0x0000009a59a47224 */ /* 0x000fce00078e02ff */
.L_x_74:
[----:B------:R-:W-:Y:S05]  /*2c90*/  BSYNC B1 ;  /* 0x0000000000017941 */ /* 0x000fea0003800000 */
.L_x_73:
[----:B------:R-:W-:Y:S01]  /*2ca0*/  @!P5 IMAD R109, R109, R153, R164 ;  /* 0x000000996d6dd224 */ /* 0x000fe200078e02a4 */
[----:B------:R-:W-:Y:S04]  /*2cb0*/  BSSY B1, `(.L_x_75) ;  /* 0x0000006000017945 */ /* 0x000fe80003800000 */
[----:B------:R0:W-:Y:S01]  /*2cc0*/  @!P5 STG.E.U8 desc[UR36][R158.64+0x29], R109 ;  /* 0x0000296d9e00d986 */ /* 0x0001e2000c101124 */
[----:B------:R-:W-:Y:S05]  /*2cd0*/  @P2 BRA `(.L_x_76) ;  /* 0x00000000000c2947 */ /* 0x000fea0003800000 */
[----:B--2---:R-:W3:Y:S02]  /*2ce0*/  LDG.E.U8 R155, desc[UR36][R162.64+0x28] ;  /* 0x00002824a29b7981 */ /* 0x004ee4000c1e1100 */
[----:B---3--:R-:W-:-:S05]  /*2cf0*/  PRMT R89, R155, 0x8880, RZ ;  /* 0x000088809b597816 */ /* 0x008fca00000000ff */
[----:B------:R-:W-:-:S07]  /*2d00*/  IMAD R164, R89, R154, RZ ;  /* 0x0000009a59a47224 */ /* 0x000fce00078e02ff */
.L_x_76:
[----:B------:R-:W-:Y:S05]  /*2d10*/  BSYNC B1 ;  /* 0x0000000000017941 */ /* 0x000fea0003800000 */
.L_x_75:
        /* <DEDUP_REMOVED lines=11> */
.L_x_78:
[----:B------:R-:W-:Y:S05]  /*2dd0*/  BSYNC B1 ;  /* 0x0000000000017941 */ /* 0x000fea0003800000 */
.L_x_77:
[----:B------:R-:W-:Y:S01]  /*2de0*/  @!P4 IMAD R111, R111, R153, R164 ;  /* 0x000000996f6fc224 */ /* 0x000fe200078e02a4 */
[----:B------:R-:W-:Y:S04]  /*2df0*/  BSSY B1, `(.L_x_79) ;  /* 0x0000006000017945 */ /* 0x000fe80003800000 */
[----:B------:R0:W-:Y:S01]  /*2e00*/  @!P4 STG.E.U8 desc[UR36][R8.64+0x29], R111 ;  /* 0x0000296f0800c986 */ /* 0x0001e2000c101124 */
[----:B------:R-:W-:Y:S05]  /*2e10*/  @P3 BRA `(.L_x_80) ;  /* 0x00000000000c3947 */ /* 0x000fea0003800000 */
[----:B--2---:R-:W3:Y:S02]  /*2e20*/  LDG.E.U8 R155, desc[UR36][R22.64+0x30] ;  /* 0x00003024169b7981 */ /* 0x004ee4000c1e1100 */
[----:B---3--:R-:W-:-:S05]  /*2e30*/  PRMT R89, R155, 0x8880, RZ ;  /* 0x000088809b597816 */ /* 0x008fca00000000ff */
[----:B------:R-:W-:-:S07]  /*2e40*/  IMAD R164, R89, R154, RZ ;  /* 0x0000009a59a47224 */ /* 0x000fce00078e02ff */
.L_x_80:
[----:B------:R-:W-:Y:S05]  /*2e50*/  BSYNC B1 ;  /* 0x0000000000017941 */ /* 0x000fea0003800000 */
.L_x_79:
[----:B---3--:R-:W-:Y:S01]  /*2e60*/  @!P3 IMAD R89, R112, R153, R164 ;  /* 0x000000997059b224 */ /* 0x008fe200078e02a4 */
[----:B------:R-:W-:Y:S04]  /*2e70*/  BSSY B1, `(.L_x_81) ;  /* 0x0000006000017945 */ /* 0x000fe80003800000 */
[----:B------:R3:W-:Y:S01]  /*2e80*/  @!P3 STG.E.U8 desc[UR36][R158.64+0x30], R89 ;  /* 0x000030599e00b986 */ /* 0x0007e2000c101124 */
[----:B------:R-:W-:Y:S05]  /*2e90*/  @P5 BRA `(.L_x_82) ;  /* 0x00000000000c5947 */ /* 0x000fea0003800000 */
[----:B--2---:R-:W3:Y:S02]  /*2ea0*/  LDG.E.U8 R155, desc[UR36][R22.64+0x31] ;  /* 0x00003124169b7981 */ /* 0x004ee4000c1e1100 */
[----:B---3--:R-:W-:-:S05]  /*2eb0*/  PRMT R89, R155, 0x8880, RZ ;  /* 0x000088809b597816 */ /* 0x008fca00000000ff */
[----:B------:R-:W-:-:S07]  /*2ec0*/  IMAD R164, R89, R154, RZ ;  /* 0x0000009a59a47224 */ /* 0x000fce00078e02ff */
.L_x_82:
[----:B------:R-:W-:Y:S05]  /*2ed0*/  BSYNC B1 ;  /* 0x0000000000017941 */ /* 0x000fea0003800000 */
.L_x_81:
[----:B------:R-:W-:Y:S01]  /*2ee0*/  @!P5 IMAD R113, R113, R153, R164 ;  /* 0x000000997171d224 */ /* 0x000fe200078e02a4 */
[----:B------:R-:W-:Y:S04]  /*2ef0*/  BSSY B1, `(.L_x_83) ;  /* 0x0000006000017945 */ /* 0x000fe80003800000 */
[----:B------:R0:W-:Y:S01]  /*2f00*/  @!P5 STG.E.U8 desc[UR36][R158.64+0x31], R113 ;  /* 0x000031719e00d986 */ /* 0x0001e2000c101124 */
[----:B------:R-:W-:Y:S05]  /*2f10*/  @P2 BRA `(.L_x_84) ;  /* 0x00000000000c2947 */ /* 0x000fea0003800000 */
[----:B--2---:R-:W3:Y:S02]  /*2f20*/  LDG.E.U8 R155, desc[UR36][R162.64+0x30] ;  /* 0x00003024a29b7981 */ /* 0x004ee4000c1e1100 */
[----:B---3--:R-:W-:-:S05]  /*2f30*/  PRMT R89, R155, 0x8880, RZ ;  /* 0x000088809b597816 */ /* 0x008fca00000000ff */
[----:B------:R-:W-:-:S07]  /*2f40*/  IMAD R164, R89, R154, RZ ;  /* 0x0000009a59a47224 */ /* 0x000fce00078e02ff */
.L_x_84:
[----:B------:R-:W-:Y:S05]  /*2f50*/  BSYNC B1 ;  /* 0x0000000000017941 */ /* 0x000fea0003800000 */
.L_x_83:
        /* <DEDUP_REMOVED lines=11> */
.L_x_86:
[----:B------:R-:W-:Y:S05]  /*3010*/  BSYNC B1 ;  /* 0x0000000000017941 */ /* 0x000fea0003800000 */
.L_x_85:
[----:B------:R-:W-:Y:S01]  /*3020*/  @!P4 IMAD R115, R115, R153, R164 ;  /* 0x000000997373c224 */ /* 0x000fe200078e02a4 */
[----:B------:R-:W-:Y:S04]  /*3030*/  BSSY B1, `(.L_x_87) ;  /* 0x0000006000017945 */ /* 0x000fe80003800000 */
[----:B------:R0:W-:Y:S01]  /*3040*/  @!P4 STG.E.U8 desc[UR36][R8.64+0x31], R115 ;  /* 0x000031730800c986 */ /* 0x0001e2000c101124 */
[----:B------:R-:W-:Y:S05]  /*3050*/  @P3 BRA `(.L_x_88) ;  /* 0x00000000000c3947 */ /* 0x000fea0003800000 */
[----:B--2---:R-:W3:Y:S02]  /*3060*/  LDG.E.U8 R155, desc[UR36][R22.64+0x38] ;  /* 0x00003824169b7981 */ /* 0x004ee4000c1e1100 */
[----:B---3--:R-:W-:-:S05]  /*3070*/  PRMT R89, R155, 0x8880, RZ ;  /* 0x000088809b597816 */ /* 0x008fca00000000ff */
[----:B------:R-:W-:-:S07]  /*3080*/  IMAD R164, R89, R154, RZ ;  /* 0x0000009a59a47224 */ /* 0x000fce00078e02ff */
.L_x_88:
[----:B------:R-:W-:Y:S05]  /*3090*/  BSYNC B1 ;  /* 0x0000000000017941 */ /* 0x000fea0003800000 */
.L_x_87:
[----:B---3--:R-:W-:Y:S01]  /*30a0*/  @!P3 IMAD R89, R116, R153, R164 ;  /* 0x000000997459b224 */ /* 0x008fe200078e02a4 */
[----:B------:R-:W-:Y:S04]  /*30b0*/  BSSY B1, `(.L_x_89) ;  /* 0x0000006000017945 */ /* 0x000fe80003800000 */
[----:B------:R3:W-:Y:S01]  /*30c0*/  @!P3 STG.E.U8 desc[UR36][R158.64+0x38], R89 ;  /* 0x000038599e00b986 */ /* 0x0007e2000c101124 */
[----:B------:R-:W-:Y:S05]  /*30d0*/  @P5 BRA `(.L_x_90) ;  /* 0x00000000000c5947 */ /* 0x000fea0003800000 */
[----:B--2---:R-:W3:Y:S02]  /*30e0*/  LDG.E.U8 R155, desc[UR36][R22.64+0x39] ;  /* 0x00003924169b7981 */ /* 0x004ee4000c1e1100 */
[----:B---3--:R-:W-:-:S05]  /*30f0*/  PRMT R89, R155, 0x8880, RZ ;  /* 0x000088809b597816 */ /* 0x008fca00000000ff */
[----:B------:R-:W-:-:S07]  /*3100*/  IMAD R164, R89, R154, RZ ;  /* 0x0000009a59a47224 */ /* 0x000fce00078e02ff */
.L_x_90:
[----:B------:R-:W-:Y:S05]  /*3110*/  BSYNC B1 ;  /* 0x0000000000017941 */ /* 0x000fea0003800000 */
.L_x_89:
[----:B------:R-:W-:Y:S01]  /*3120*/  @!P5 IMAD R117, R117, R153, R164 ;  /* 0x000000997575d224 */ /* 0x000fe200078e02a4 */
[----:B------:R-:W-:Y:S04]  /*3130*/  BSSY B1, `(.L_x_91) ;  /* 0x0000006000017945 */ /* 0x000fe80003800000 */
[----:B------:R0:W-:Y:S01]  /*3140*/  @!P5 STG.E.U8 desc[UR36][R158.64+0x39], R117 ;  /* 0x000039759e00d986 */ /* 0x0001e2000c101124 */
[----:B------:R-:W-:Y:S05]  /*3150*/  @P2 BRA `(.L_x_92) ;  /* 0x00000000000c2947 */ /* 0x000fea0003800000 */
[----:B--2---:R-:W3:Y:S02]  /*3160*/  LDG.E.U8 R155, desc[UR36][R162.64+0x38] ;  /* 0x00003824a29b7981 */ /* 0x004ee4000c1e1100 */
[----:B---3--:R-:W-:-:S05]  /*3170*/  PRMT R89, R155, 0x8880, RZ ;  /* 0x000088809b597816 */ /* 0x008fca00000000ff */
[----:B------:R-:W-:-:S07]  /*3180*/  IMAD R164, R89, R154, RZ ;  /* 0x0000009a59a47224 */ /* 0x000fce00078e02ff */
.L_x_92:
[----:B------:R-:W-:Y:S05]  /*3190*/  BSYNC B1 ;  /* 0x0000000000017941 */ /* 0x000fea0003800000 */
.L_x_91:
        /* <DEDUP_REMOVED lines=11> */
.L_x_94:
[----:B------:R-:W-:Y:S05]  /*3250*/  BSYNC B1 ;  /* 0x0000000000017941 */ /* 0x000fea0003800000 */
.L_x_93:
[----:B------:R-:W-:Y:S01]  /*3260*/  @!P4 IMAD R119, R119, R153, R164 ;  /* 0x000000997777c224 */ /* 0x000fe200078e02a4 */
[----:B------:R-:W-:Y:S04]  /*3270*/  BSSY B1, `(.L_x_95) ;  /* 0x0000006000017945 */ /* 0x000fe80003800000 */
[----:B------:R0:W-:Y:S01]  /*3280*/  @!P4 STG.E.U8 desc[UR36][R8.64+0x39], R119 ;  /* 0x000039770800c986 */ /* 0x0001e2000c101124 */
[----:B------:R-:W-:Y:S05]  /*3290*/  @P3 BRA `(.L_x_96) ;  /* 0x00000000000c3947 */ /* 0x000fea0003800000 */
[----:B--2---:R-:W3:Y:S02]  /*32a0*/  LDG.E.U8 R155, desc[UR36][R22.64+0x40] ;  /* 0x00004024169b7981 */ /* 0x004ee4000c1e1100 */
[----:B---3--:R-:W-:-:S05]  /*32b0*/  PRMT R89, R155, 0x8880, RZ ;  /* 0x000088809b597816 */ /* 0x008fca00000000ff */
[----:B------:R-:W-:-:S07]  /*32c0*/  IMAD R164, R89, R154, RZ ;  /* 0x0000009a59a47224 */ /* 0x000fce00078e02ff */
.L_x_96:
[----:B------:R-:W-:Y:S05]  /*32d0*/  BSYNC B1 ;  /* 0x0000000000017941 */ /* 0x000fea0003800000 */
.L_x_95:
[----:B---3--:R-:W-:Y:S01]  /*32e0*/  @!P3 IMAD R89, R120, R153, R164 ;  /* 0x000000997859b224 */ /* 0x008fe200078e02a4 */
[----:B------:R-:W-:Y:S04]  /*32f0*/  BSSY B1, `(.L_x_97) ;  /* 0x0000006000017945 */ /* 0x000fe80003800000 */
[----:B------:R3:W-:Y:S01]  /*3300*/  @!P3 STG.E.U8 desc[UR36][R158.64+0x40], R89 ;  /* 0x000040599e00b986 */ /* 0x0007e2000c101124 */
[----:B------:R-:W-:Y:S05]  /*3310*/  @P5 BRA `(.L_x_98) ;  /* 0x00000000000c5947 */ /* 0x000fea0003800000 */
[----:B--2---:R-:W3:Y:S02]  /*3320*/  LDG.E.U8 R155, desc[UR36][R22.64+0x41] ;  /* 0x00004124169b7981 */ /* 0x004ee4000c1e1100 */
[----:B---3--:R-:W-:-:S05]  /*3330*/  PRMT R89, R155, 0x8880, RZ ;  /* 0x000088809b597816 */ /* 0x008fca00000000ff */
[----:B------:R-:W-:-:S07]  /*3340*/  IMAD R164, R89, R154, RZ ;  /* 0x0000009a59a47224 */ /* 0x000fce00078e02ff */
.L_x_98:
[----:B------:R-:W-:Y:S05]  /*3350*/  BSYNC B1 ;  /* 0x0000000000017941 */ /* 0x000fea0003800000 */
.L_x_97:
[----:B------:R-:W-:Y:S01]  /*3360*/  @!P5 IMAD R121, R121, R153, R164 ;  /* 0x000000997979d224 */ /* 0x000fe200078e02a4 */
[----:B------:R-:W-:Y:S04]  /*3370*/  BSSY B1, `(.L_x_99) ;  /* 0x0000006000017945 */ /* 0x000fe80003800000 */
[----:B------:R0:W-:Y:S01]  /*3380*/  @!P5 STG.E.U8 desc[UR36][R158.64+0x41], R121 ;  /* 0x000041799e00d986 */ /* 0x0001e2000c101124 */
[----:B------:R-:W-:Y:S05]  /*3390*/  @P2 BRA `(.L_x_100) ;  /* 0x00000000000c2947 */ /* 0x000fea0003800000 */
[----:B--2---:R-:W3:Y:S02]  /*33a0*/  LDG.E.U8 R155, desc[UR36][R162.64+0x40] ;  /* 0x00004024a29b7981 */ /* 0x004ee4000c1e1100 */
[----:B---3--:R-:W-:-:S05]  /*33b0*/  PRMT R89, R155, 0x8880, RZ ;  /* 0x000088809b597816 */ /* 0x008fca00000000ff */
[----:B------:R-:W-:-:S07]  /*33c0*/  IMAD R164, R89, R154, RZ ;  /* 0x0000009a59a47224 */ /* 0x000fce00078e02ff */
.L_x_100:
[----:B------:R-:W-:Y:S05]  /*33d0*/  BSYNC B1 ;  /* 0x0000000000017941 */ /* 0x000fea0003800000 */
.L_x_99:
        /* <DEDUP_REMOVED lines=11> */
.L_x_102:
[----:B------:R-:W-:Y:S05]  /*3490*/  BSYNC B1 ;  /* 0x0000000000017941 */ /* 0x000fea0003800000 */
.L_x_101:
[----:B------:R-:W-:Y:S01]  /*34a0*/  @!P4 IMAD R123, R123, R153, R164 ;  /* 0x000000997b7bc224 */ /* 0x000fe200078e02a4 */
[----:B------:R-:W-:Y:S04]  /*34b0*/  BSSY B1, `(.L_x_103) ;  /* 0x0000006000017945 */ /* 0x000fe80003800000 */
[----:B------:R0:W-:Y:S01]  /*34c0*/  @!P4 STG.E.U8 desc[UR36][R8.64+0x41], R123 ;  /* 0x0000417b0800c986 */ /* 0x0001e2000c101124 */
[----:B------:R-:W-:Y:S05]  /*34d0*/  @P3 BRA `(.L_x_104) ;  /* 0x00000000000c3947 */ /* 0x000fea0003800000 */
[----:B--2---:R-:W3:Y:S02]  /*34e0*/  LDG.E.U8 R155, desc[UR36][R22.64+0x48] ;  /* 0x00004824169b7981 */ /* 0x004ee4000c1e1100 */
[----:B---3--:R-:W-:-:S05]  /*34f0*/  PRMT R89, R155, 0x8880, RZ ;  /* 0x000088809b597816 */ /* 0x008fca00000000ff */
[----:B------:R-:W-:-:S07]  /*3500*/  IMAD R164, R89, R154, RZ ;  /* 0x0000009a59a47224 */ /* 0x000fce00078e02ff */
.L_x_104:
[----:B------:R-:W-:Y:S05]  /*3510*/  BSYNC B1 ;  /* 0x0000000000017941 */ /* 0x000fea0003800000 */
.L_x_103:
[----:B---3--:R-:W-:Y:S01]  /*3520*/  @!P3 IMAD R89, R124, R153, R164 ;  /* 0x000000997c59b224 */ /* 0x008fe200078e02a4 */
[----:B------:R-:W-:Y:S04]  /*3530*/  BSSY B1, `(.L_x_105) ;  /* 0x0000006000017945 */ /* 0x000fe80003800000 */
[----:B------:R3:W-:Y:S01]  /*3540*/  @!P3 STG.E.U8 desc[UR36][R158.64+0x48], R89 ;  /* 0x000048599e00b986 */ /* 0x0007e2000c101124 */
[----:B------:R-:W-:Y:S05]  /*3550*/  @P5 BRA `(.L_x_106) ;  /* 0x00000000000c5947 */ /* 0x000fea0003800000 */
[----:B--2---:R-:W3:Y:S02]  /*3560*/  LDG.E.U8 R155, desc[UR36][R22.64+0x49] ;  /* 0x00004924169b7981 */ /* 0x004ee4000c1e1100 */
[----:B---3--:R-:W-:-:S05]  /*3570*/  PRMT R89, R155, 0x8880, RZ ;  /* 0x000088809b597816 */ /* 0x008fca00000000ff */
[----:B------:R-:W-:-:S07]  /*3580*/  IMAD R164, R89, R154, RZ ;  /* 0x0000009a59a47224 */ /* 0x000fce00078e02ff */
.L_x_106:
[----:B------:R-:W-:Y:S05]  /*3590*/  BSYNC B1 ;  /* 0x0000000000017941 */ /* 0x000fea0003800000 */
.L_x_105:
[----:B------:R-:W-:Y:S01]  /*35a0*/  @!P5 IMAD R125, R125, R153, R164 ;  /* 0x000000997d7dd224 */ /* 0x000fe200078e02a4 */
[----:B------:R-:W-:Y:S04]  /*35b0*/  BSSY B1, `(.L_x_107) ;  /* 0x0000006000017945 */ /* 0x000fe80003800000 */
[----:B------:R0:W-:Y:S01]  /*35c0*/  @!P5 STG.E.U8 desc[UR36][R158.64+0x49], R125 ;  /* 0x0000497d9e00d986 */ /* 0x0001e2000c101124 */
[----:B------:R-:W-:Y:S05]  /*35d0*/  @P2 BRA `(.L_x_108) ;  /* 0x00000000000c2947 */ /* 0x000fea0003800000 */
[----:B--2---:R-:W3:Y:S02]  /*35e0*/  LDG.E.U8 R155, desc[UR36][R162.64+0x48] ;  /* 0x00004824a29b7981 */ /* 0x004ee4000c1e1100 */
[----:B---3--:R-:W-:-:S05]  /*35f0*/  PRMT R89, R155, 0x8880, RZ ;  /* 0x000088809b597816 */ /* 0x008fca00000000ff */
[----:B------:R-:W-:-:S07]  /*3600*/  IMAD R164, R89, R154, RZ ;  /* 0x0000009a59a47224 */ /* 0x000fce00078e02ff */
.L_x_108:
[----:B------:R-:W-:Y:S05]  /*3610*/  BSYNC B1 ;  /* 0x0000000000017941 */ /* 0x000fea0003800000 */
.L_x_107:
        /* <DEDUP_REMOVED lines=11> */
.L_x_110:
[----:B------:R-:W-:Y:S05]  /*36d0*/  BSYNC B1 ;  /* 0x0000000000017941 */ /* 0x000fea0003800000 */
.L_x_109:
[----:B------:R-:W-:Y:S01]  /*36e0*/  @!P4 IMAD R127, R127, R153, R164 ;  /* 0x000000997f7fc224 */ /* 0x000fe200078e02a4 */
[----:B------:R-:W-:Y:S04]  /*36f0*/  BSSY B1, `(.L_x_111) ;  /* 0x0000006000017945 */ /* 0x000fe80003800000 */
[----:B------:R0:W-:Y:S01]  /*3700*/  @!P4 STG.E.U8 desc[UR36][R8.64+0x49], R127 ;  /* 0x0000497f0800c986 */ /* 0x0001e2000c101124 */
[----:B------:R-:W-:Y:S05]  /*3710*/  @P3 BRA `(.L_x_112) ;  /* 0x00000000000c3947 */ /* 0x000fea0003800000 */
[----:B--2---:R-:W3:Y:S02]  /*3720*/  LDG.E.U8 R155, desc[UR36][R22.64+0x50] ;  /* 0x00005024169b7981 */ /* 0x004ee4000c1e1100 */
[----:B---3--:R-:W-:-:S05]  /*3730*/  PRMT R89, R155, 0x8880, RZ ;  /* 0x000088809b597816 */ /* 0x008fca00000000ff */
[----:B------:R-:W-:-:S07]  /*3740*/  IMAD R164, R89, R154, RZ ;  /* 0x0000009a59a47224 */ /* 0x000fce00078e02ff */
.L_x_112:
[----:B------:R-:W-:Y:S05]  /*3750*/  BSYNC B1 ;  /* 0x0000000000017941 */ /* 0x000fea0003800000 */
.L_x_111:
[----:B---3--:R-:W-:Y:S01]  /*3760*/  @!P3 IMAD R89, R128, R153, R164 ;  /* 0x000000998059b224 */ /* 0x008fe200078e02a4 */
[----:B------:R-:W-:Y:S04]  /*3770*/  BSSY B1, `(.L_x_113) ;  /* 0x0000006000017945 */ /* 0x000fe80003800000 */
[----:B------:R3:W-:Y:S01]  /*3780*/  @!P3 STG.E.U8 desc[UR36][R158.64+0x50], R89 ;  /* 0x000050599e00b986 */ /* 0x0007e2000c101124 */
[----:B------:R-:W-:Y:S05]  /*3790*/  @P5 BRA `(.L_x_114) ;  /* 0x00000000000c5947 */ /* 0x000fea0003800000 */
[----:B--2---:R-:W3:Y:S02]  /*37a0*/  LDG.E.U8 R155, desc[UR36][R22.64+0x51] ;  /* 0x00005124169b7981 */ /* 0x004ee4000c1e1100 */
[----:B---3--:R-:W-:-:S05]  /*37b0*/  PRMT R89, R155, 0x8880, RZ ;  /* 0x000088809b597816 */ /* 0x008fca00000000ff */
[----:B------:R-:W-:-:S07]  /*37c0*/  IMAD R164, R89, R154, RZ ;  /* 0x0000009a59a47224 */ /* 0x000fce00078e02ff */
.L_x_114:
[----:B------:R-:W-:Y:S05]  /*37d0*/  BSYNC B1 ;  /* 0x0000000000017941 */ /* 0x000fea0003800000 */
.L_x_113:
[----:B------:R-:W-:Y:S01]  /*37e0*/  @!P5 IMAD R129, R129, R153, R164 ;  /* 0x000000998181d224 */ /* 0x000fe200078e02a4 */
[----:B------:R-:W-:Y:S04]  /*37f0*/  BSSY B1, `(.L_x_115) ;  /* 0x0000006000017945 */ /* 0x000fe80003800000 */
[----:B------:R0:W-:Y:S01]  /*3800*/  @!P5 STG.E.U8 desc[UR36][R158.64+0x51], R129 ;  /* 0x000051819e00d986 */ /* 0x0001e2000c101124 */
[----:B------:R-:W-:Y:S05]  /*3810*/  @P2 BRA `(.L_x_116) ;  /* 0x00000000000c2947 */ /* 0x000fea0003800000 */
[----:B--2---:R-:W3:Y:S02]  /*3820*/  LDG.E.U8 R155, desc[UR36][R162.64+0x50] ;  /* 0x00005024a29b7981 */ /* 0x004ee4000c1e1100 */
[----:B---3--:R-:W-:-:S05]  /*3830*/  PRMT R89, R155, 0x8880, RZ ;  /* 0x000088809b597816 */ /* 0x008fca00000000ff */
[----:B------:R-:W-:-:S07]  /*3840*/  IMAD R164, R89, R154, RZ ;  /* 0x0000009a59a47224 */ /* 0x000fce00078e02ff */
.L_x_116:
[----:B------:R-:W-:Y:S05]  /*3850*/  BSYNC B1 ;  /* 0x0000000000017941 */ /* 0x000fea0003800000 */
.L_x_115:
        /* <DEDUP_REMOVED lines=11> */
.L_x_118:
[----:B------:R-:W-:Y:S05]  /*3910*/  BSYNC B1 ;  /* 0x0000000000017941 */ /* 0x000fea0003800000 */
.L_x_117:
[----:B------:R-:W-:Y:S01]  /*3920*/  @!P4 IMAD R131, R131, R153, R164 ;  /* 0x000000998383c224 */ /* 0x000fe200078e02a4 */
[----:B------:R-:W-:Y:S04]  /*3930*/  BSSY B1, `(.L_x_119) ;  /* 0x0000006000017945 */ /* 0x000fe80003800000 */
[----:B------:R0:W-:Y:S01]  /*3940*/  @!P4 STG.E.U8 desc[UR36][R8.64+0x51], R131 ;  /* 0x000051830800c986 */ /* 0x0001e2000c101124 */
[----:B------:R-:W-:Y:S05]  /*3950*/  @P3 BRA `(.L_x_120) ;  /* 0x00000000000c3947 */ /* 0x000fea0003800000 */
[----:B--2---:R-:W3:Y:S02]  /*3960*/  LDG.E.U8 R155, desc[UR36][R22.64+0x58] ;  /* 0x00005824169b7981 */ /* 0x004ee4000c1e1100 */
[----:B---3--:R-:W-:-:S05]  /*3970*/  PRMT R89, R155, 0x8880, RZ ;  /* 0x000088809b597816 */ /* 0x008fca00000000ff */
[----:B------:R-:W-:-:S07]  /*3980*/  IMAD R164, R89, R154, RZ ;  /* 0x0000009a59a47224 */ /* 0x000fce00078e02ff */
.L_x_120:
[----:B------:R-:W-:Y:S05]  /*3990*/  BSYNC B1 ;  /* 0x0000000000017941 */ /* 0x000fea0003800000 */
.L_x_119:
[----:B---3--:R-:W-:Y:S01]  /*39a0*/  @!P3 IMAD R89, R132, R153, R164 ;  /* 0x000000998459b224 */ /* 0x008fe200078e02a4 */
[----:B------:R-:W-:Y:S04]  /*39b0*/  BSSY B1, `(.L_x_121) ;  /* 0x0000006000017945 */ /* 0x000fe80003800000 */
[----:B------:R3:W-:Y:S01]  /*39c0*/  @!P3 STG.E.U8 desc[UR36][R158.64+0x58], R89 ;  /* 0x000058599e00b986 */ /* 0x0007e2000c101124 */
[----:B------:R-:W-:Y:S05]  /*39d0*/  @P5 BRA `(.L_x_122) ;  /* 0x00000000000c5947 */ /* 0x000fea0003800000 */
[----:B--2---:R-:W3:Y:S02]  /*39e0*/  LDG.E.U8 R155, desc[UR36][R22.64+0x59] ;  /* 0x00005924169b7981 */ /* 0x004ee4000c1e1100 */
[----:B---3--:R-:W-:-:S05]  /*39f0*/  PRMT R89, R155, 0x8880, RZ ;  /* 0x000088809b597816 */ /* 0x008fca00000000ff */
[----:B------:R-:W-:-:S07]  /*3a00*/  IMAD R164, R89, R154, RZ ;  /* 0x0000009a59a47224 */ /* 0x000fce00078e02ff */
.L_x_122:
[----:B------:R-:W-:Y:S05]  /*3a10*/  BSYNC B1 ;  /* 0x0000000000017941 */ /* 0x000fea0003800000 */
.L_x_121:
[----:B------:R-:W-:Y:S01]  /*3a20*/  @!P5 IMAD R133, R133, R153, R164 ;  /* 0x000000998585d224 */ /* 0x000fe200078e02a4 */
[----:B------:R-:W-:Y:S04]  /*3a30*/  BSSY B1, `(.L_x_123) ;  /* 0x0000006000017945 */ /* 0x000fe80003800000 */
[----:B------:R0:W-:Y:S01]  /*3a40*/  @!P5 STG.E.U8 desc[UR36][R158.64+0x59], R133 ;  /* 0x000059859e00d986 */ /* 0x0001e2000c101124 */
[----:B------:R-:W-:Y:S05]  /*3a50*/  @P2 BRA `(.L_x_124) ;  /* 0x00000000000c2947 */ /* 0x000fea0003800000 */
[----:B--2---:R-:W3:Y:S02]  /*3a60*/  LDG.E.U8 R155, desc[UR36][R162.64+0x58] ;  /* 0x00005824a29b7981 */ /* 0x004ee4000c1e1100 */
[----:B---3--:R-:W-:-:S05]  /*3a70*/  PRMT R89, R155, 0x8880, RZ ;  /* 0x000088809b597816 */ /* 0x008fca00000000ff */
[----:B------:R-:W-:-:S07]  /*3a80*/  IMAD R164, R89, R154, RZ ;  /* 0x0000009a59a47224 */ /* 0x000fce00078e02ff */
.L_x_124:
[----:B------:R-:W-:Y:S05]  /*3a90*/  BSYNC B1 ;  /* 0x0000000000017941 */ /* 0x000fea0003800000 */
.L_x_123:
        /* <DEDUP_REMOVED lines=11> */
.L_x_126:
[----:B------:R-:W-:Y:S05]  /*3b50*/  BSYNC B1 ;  /* 0x0000000000017941 */ /* 0x000fea0003800000 */
.L_x_125:
[----:B------:R-:W-:Y:S01]  /*3b60*/  @!P4 IMAD R135, R135, R153, R164 ;  /* 0x000000998787c224 */ /* 0x000fe200078e02a4 */
[----:B------:R-:W-:Y:S04]  /*3b70*/  BSSY B1, `(.L_x_127) ;  /* 0x0000006000017945 */ /* 0x000fe80003800000 */
[----:B------:R0:W-:Y:S01]  /*3b80*/  @!P4 STG.E.U8 desc[UR36][R8.64+0x59], R135 ;  /* 0x000059870800c986 */ /* 0x0001e2000c101124 */
[----:B------:R-:W-:Y:S05]  /*3b90*/  @P3 BRA `(.L_x_128) ;  /* 0x00000000000c3947 */ /* 0x000fea0003800000 */
[----:B--2---:R-:W3:Y:S02]  /*3ba0*/  LDG.E.U8 R155, desc[UR36][R22.64+0x60] ;  /* 0x00006024169b7981 */ /* 0x004ee4000c1e1100 */
[----:B---3--:R-:W-:-:S05]  /*3bb0*/  PRMT R89, R155, 0x8880, RZ ;  /* 0x000088809b597816 */ /* 0x008fca00000000ff */
[----:B------:R-:W-:-:S07]  /*3bc0*/  IMAD R164, R89, R154, RZ ;  /* 0x0000009a59a47224 */ /* 0x000fce00078e02ff */
.L_x_128:
[----:B------:R-:W-:Y:S05]  /*3bd0*/  BSYNC B1 ;  /* 0x0000000000017941 */ /* 0x000fea0003800000 */
.L_x_127:
[----:B---3--:R-:W-:Y:S01]  /*3be0*/  @!P3 IMAD R89, R136, R153, R164 ;  /* 0x000000998859b224 */ /* 0x008fe200078e02a4 */
[----:B------:R-:W-:Y:S04]  /*3bf0*/  BSSY B1, `(.L_x_129) ;  /* 0x0000006000017945 */ /* 0x000fe80003800000 */
[----:B------:R3:W-:Y:S01]  /*3c00*/  @!P3 STG.E.U8 desc[UR36][R158.64+0x60], R89 ;  /* 0x000060599e00b986 */ /* 0x0007e2000c101124 */
[----:B------:R-:W-:Y:S05]  /*3c10*/  @P5 BRA `(.L_x_130) ;  /* 0x00000000000c5947 */ /* 0x000fea0003800000 */
[----:B--2---:R-:W3:Y:S02]  /*3c20*/  LDG.E.U8 R155, desc[UR36][R22.64+0x61] ;  /* 0x00006124169b7981 */ /* 0x004ee4000c1e1100 */
[----:B---3--:R-:W-:-:S05]  /*3c30*/  PRMT R89, R155, 0x8880, RZ ;  /* 0x000088809b597816 */ /* 0x008fca00000000ff */
[----:B------:R-:W-:-:S07]  /*3c40*/  IMAD R164, R89, R154, RZ ;  /* 0x0000009a59a47224 */ /* 0x000fce00078e02ff */
.L_x_130:
[----:B------:R-:W-:Y:S05]  /*3c50*/  BSYNC B1 ;  /* 0x0000000000017941 */ /* 0x000fea0003800000 */
.L_x_129:
[----:B------:R-:W-:Y:S01]  /*3c60*/  @!P5 IMAD R137, R137, R153, R164 ;  /* 0x000000998989d224 */ /* 0x000fe200078e02a4 */
[----:B------:R-:W-:Y:S04]  /*3c70*/  BSSY B1, `(.L_x_131) ;  /* 0x0000006000017945 */ /* 0x000fe80003800000 */
[----:B------:R0:W-:Y:S01]  /*3c80*/  @!P5 STG.E.U8 desc[UR36][R158.64+0x61], R137 ;  /* 0x000061899e00d986 */ /* 0x0001e2000c101124 */
[----:B------:R-:W-:Y:S05]  /*3c90*/  @P2 BRA `(.L_x_132) ;  /* 0x00000000000c2947 */ /* 0x000fea0003800000 */
[----:B--2---:R-:W3:Y:S02]  /*3ca0*/  LDG.E.U8 R155, desc[UR36][R162.64+0x60] ;  /* 0x00006024a29b7981 */ /* 0x004ee4000c1e1100 */
[----:B---3--:R-:W-:-:S05]  /*3cb0*/  PRMT R89, R155, 0x8880, RZ ;  /* 0x000088809b597816 */ /* 0x008fca00000000ff */
[----:B------:R-:W-:-:S07]  /*3cc0*/  IMAD R164, R89, R154, RZ ;  /* 0x0000009a59a47224 */ /* 0x000fce00078e02ff */
.L_x_132:
[----:B------:R-:W-:Y:S05]  /*3cd0*/  BSYNC B1 ;  /* 0x0000000000017941 */ /* 0x000fea0003800000 */
.L_x_131:
        /* <DEDUP_REMOVED lines=11> */
.L_x_134:
[----:B------:R-:W-:Y:S05]  /*3d90*/  BSYNC B1 ;  /* 0x0000000000017941 */ /* 0x000fea0003800000 */
.L_x_133:
[----:B------:R-:W-:Y:S01]  /*3da0*/  @!P4 IMAD R139, R139, R153, R164 ;  /* 0x000000998b8bc224 */ /* 0x000fe200078e02a4 */
[----:B------:R-:W-:Y:S04]  /*3db0*/  BSSY B1, `(.L_x_135) ;  /* 0x0000006000017945 */ /* 0x000fe80003800000 */
[----:B------:R0:W-:Y:S01]  /*3dc0*/  @!P4 STG.E.U8 desc[UR36][R8.64+0x61], R139 ;  /* 0x0000618b0800c986 */ /* 0x0001e2000c101124 */
[----:B------:R-:W-:Y:S05]  /*3dd0*/  @P3 BRA `(.L_x_136) ;  /* 0x00000000000c3947 */ /* 0x000fea0003800000 */
[----:B--2---:R-:W3:Y:S02]  /*3de0*/  LDG.E.U8 R155, desc[UR36][R22.64+0x68] ;  /* 0x00006824169b7981 */ /* 0x004ee4000c1e1100 */
[----:B---3--:R-:W-:-:S05]  /*3df0*/  PRMT R89, R155, 0x8880, RZ ;  /* 0x000088809b597816 */ /* 0x008fca00000000ff */
[----:B------:R-:W-:-:S07]  /*3e00*/  IMAD R164, R89, R154, RZ ;  /* 0x0000009a59a47224 */ /* 0x000fce00078e02ff */
.L_x_136:
[----:B------:R-:W-:Y:S05]  /*3e10*/  BSYNC B1 ;  /* 0x0000000000017941 */ /* 0x000fea0003800000 */
.L_x_135:
[----:B---3--:R-:W-:Y:S01]  /*3e20*/  @!P3 IMAD R89, R140, R153, R164 ;  /* 0x000000998c59b224 */ /* 0x008fe200078e02a4 */
[----:B------:R-:W-:Y:S04]  /*3e30*/  BSSY B1, `(.L_x_137) ;  /* 0x0000006000017945 */ /* 0x000fe80003800000 */
[----:B------:R3:W-:Y:S01]  /*3e40*/  @!P3 STG.E.U8 desc[UR36][R158.64+0x68], R89 ;  /* 0x000068599e00b986 */ /* 0x0007e2000c101124 */
[----:B------:R-:W-:Y:S05]  /*3e50*/  @P5 BRA `(.L_x_138) ;  /* 0x00000000000c5947 */ /* 0x000fea0003800000 */
[----:B--2---:R-:W3:Y:S02]  /*3e60*/  LDG.E.U8 R155, desc[UR36][R22.64+0x69] ;  /* 0x00006924169b7981 */ /* 0x004ee4000c1e1100 */
[----:B---3--:R-:W-:-:S05]  /*3e70*/  PRMT R89, R155, 0x8880, RZ ;  /* 0x000088809b597816 */ /* 0x008fca00000000ff */
[----:B------:R-:W-:-:S07]  /*3e80*/  IMAD R164, R89, R154, RZ ;  /* 0x0000009a59a47224 */ /* 0x000fce00078e02ff */
.L_x_138:
[----:B------:R-:W-:Y:S05]  /*3e90*/  BSYNC B1 ;  /* 0x0000000000017941 */ /* 0x000fea0003800000 */
.L_x_137:
[----:B------:R-:W-:Y:S01]  /*3ea0*/  @!P5 IMAD R141, R141, R153, R164 ;  /* 0x000000998d8dd224 */ /* 0x000fe200078e02a4 */
[----:B------:R-:W-:Y:S04]  /*3eb0*/  BSSY B1, `(.L_x_139) ;  /* 0x0000006000017945 */ /* 0x000fe80003800000 */
[----:B------:R0:W-:Y:S01]  /*3ec0*/  @!P5 STG.E.U8 desc[UR36][R158.64+0x69], R141 ;  /* 0x0000698d9e00d986 */ /* 0x0001e2000c101124 */
[----:B------:R-:W-:Y:S05]  /*3ed0*/  @P2 BRA `(.L_x_140) ;  /* 0x00000000000c2947 */ /* 0x000fea0003800000 */
[----:B--2---:R-:W3:Y:S02]  /*3ee0*/  LDG.E.U8 R155, desc[UR36][R162.64+0x68] ;  /* 0x00006824a29b7981 */ /* 0x004ee4000c1e1100 */
[----:B---3--:R-:W-:-:S05]  /*3ef0*/  PRMT R89, R155, 0x8880, RZ ;  /* 0x000088809b597816 */ /* 0x008fca00000000ff */
[----:B------:R-:W-:-:S07]  /*3f00*/  IMAD R164, R89, R154, RZ ;  /* 0x0000009a59a47224 */ /* 0x000fce00078e02ff */
.L_x_140:
[----:B------:R-:W-:Y:S05]  /*3f10*/  BSYNC B1 ;  /* 0x0000000000017941 */ /* 0x000fea0003800000 */
.L_x_139:
        /* <DEDUP_REMOVED lines=11> */
.L_x_142:
[----:B------:R-:W-:Y:S05]  /*3fd0*/  BSYNC B1 ;  /* 0x0000000000017941 */ /* 0x000fea0003800000 */
.L_x_141:
[----:B------:R-:W-:Y:S01]  /*3fe0*/  @!P4 IMAD R143, R143, R153, R164 ;  /* 0x000000998f8fc224 */ /* 0x000fe200078e02a4 */
[----:B------:R-:W-:Y:S04]  /*3ff0*/  BSSY B1, `(.L_x_143) ;  /* 0x0000006000017945 */ /* 0x000fe80003800000 */
[----:B------:R0:W-:Y:S01]  /*4000*/  @!P4 STG.E.U8 desc[UR36][R8.64+0x69], R143 ;  /* 0x0000698f0800c986 */ /* 0x0001e2000c101124 */
[----:B------:R-:W-:Y:S05]  /*4010*/  @P3 BRA `(.L_x_144) ;  /* 0x00000000000c3947 */ /* 0x000fea0003800000 */
[----:B--2---:R-:W3:Y:S02]  /*4020*/  LDG.E.U8 R155, desc[UR36][R22.64+0x70] ;  /* 0x00007024169b7981 */ /* 0x004ee4000c1e1100 */
[----:B---3--:R-:W-:-:S05]  /*4030*/  PRMT R89, R155, 0x8880, RZ ;  /* 0x000088809b597816 */ /* 0x008fca00000000ff */
[----:B------:R-:W-:-:S07]  /*4040*/  IMAD R164, R89, R154, RZ ;  /* 0x0000009a59a47224 */ /* 0x000fce00078e02ff */
.L_x_144:
[----:B------:R-:W-:Y:S05]  /*4050*/  BSYNC B1 ;  /* 0x0000000000017941 */ /* 0x000fea0003800000 */
.L_x_143:
[----:B---3--:R-:W-:Y:S01]  /*4060*/  @!P3 IMAD R89, R144, R153, R164 ;  /* 0x000000999059b224 */ /* 0x008fe200078e02a4 */
[----:B------:R-:W-:Y:S04]  /*4070*/  BSSY B1, `(.L_x_145) ;  /* 0x0000006000017945 */ /* 0x000fe80003800000 */
[----:B------:R3:W-:Y:S01]  /*4080*/  @!P3 STG.E.U8 desc[UR36][R158.64+0x70], R89 ;  /* 0x000070599e00b986 */ /* 0x0007e2000c101124 */
[----:B------:R-:W-:Y:S05]  /*4090*/  @P5 BRA `(.L_x_146) ;  /* 0x00000000000c5947 */ /* 0x000fea0003800000 */
[----:B--2---:R-:W3:Y:S02]  /*40a0*/  LDG.E.U8 R155, desc[UR36][R22.64+0x71] ;  /* 0x00007124169b7981 */ /* 0x004ee4000c1e1100 */
[----:B---3--:R-:W-:-:S05]  /*40b0*/  PRMT R89, R155, 0x8880, RZ ;  /* 0x000088809b597816 */ /* 0x008fca00000000ff */
[----:B------:R-:W-:-:S07]  /*40c0*/  IMAD R164, R89, R154, RZ ;  /* 0x0000009a59a47224 */ /* 0x000fce00078e02ff */
.L_x_146:
[----:B------:R-:W-:Y:S05]  /*40d0*/  BSYNC B1 ;  /* 0x0000000000017941 */ /* 0x000fea0003800000 */
.L_x_145:
[----:B------:R-:W-:Y:S01]  /*40e0*/  @!P5 IMAD R145, R145, R153, R164 ;  /* 0x000000999191d224 */ /* 0x000fe200078e02a4 */
[----:B------:R-:W-:Y:S04]  /*40f0*/  BSSY B1, `(.L_x_147) ;  /* 0x0000006000017945 */ /* 0x000fe80003800000 */
[----:B------:R0:W-:Y:S01]  /*4100*/  @!P5 STG.E.U8 desc[UR36][R158.64+0x71], R145 ;  /* 0x000071919e00d986 */ /* 0x0001e2000c101124 */
[----:B------:R-:W-:Y:S05]  /*4110*/  @P2 BRA `(.L_x_148) ;  /* 0x00000000000c2947 */ /* 0x000fea0003800000 */
[----:B--2---:R-:W3:Y:S02]  /*4120*/  LDG.E.U8 R155, desc[UR36][R162.64+0x70] ;  /* 0x00007024a29b7981 */ /* 0x004ee4000c1e1100 */
[----:B---3--:R-:W-:-:S05]  /*4130*/  PRMT R89, R155, 0x8880, RZ ;  /* 0x000088809b597816 */ /* 0x008fca00000000ff */
[----:B------:R-:W-:-:S07]  /*4140*/  IMAD R164, R89, R154, RZ ;  /* 0x0000009a59a47224 */ /* 0x000fce00078e02ff */
.L_x_148:
[----:B------:R-:W-:Y:S05]  /*4150*/  BSYNC B1 ;  /* 0x0000000000017941 */ /* 0x000fea0003800000 */
.L_x_147:
[C---:B------:R-:W-:Y:S01]  /*4160*/  ISETP.LT.OR P4, PT, R3.reuse, 0x72, !P1 ;  /* 0x000000720300780c */ /* 0x040fe20004f81670 */
[----:B---3--:R-:W-:Y:S01]  /*4170*/  @!P2 IMAD R89, R146, R153, R164 ;  /* 0x000000999259a224 */ /* 0x008fe200078e02a4 */
[----:B------:R-:W-:Y:S01]  /*4180*/  BSSY B1, `(.L_x_149) ;  /* 0x000000b000017945 */ /* 0x000fe20003800000 */
[----:B------:R-:W-:Y:S02]  /*4190*/  ISETP.LT.OR P3, PT, R3, 0x79, !P0 ;  /* 0x000000790300780c */ /* 0x000fe40004761670 */
[----:B------:R-:W-:Y:S01]  /*41a0*/  IADD3 R165, P5, R165, 0x80, RZ ;  /* 0x00000080a5a57810 */ /* 0x000fe20007fbe0ff */
[----:B------:R3:W-:Y:S01]  /*41b0*/  @!P2 STG.E.U8 desc[UR36][R8.64+0x70], R89 ;  /* 0x000070590800a986 */ /* 0x0007e2000c101124 */
[C---:B------:R-:W-:Y:S02]  /*41c0*/  ISETP.LT.OR P2, PT, R3.reuse, 0x79, !P1 ;  /* 0x000000790300780c */ /* 0x040fe40004f41670 */
[C---:B------:R-:W-:Y:S02]  /*41d0*/  ISETP.LT.OR P0, PT, R3.reuse, 0x7a, !P0 ;  /* 0x0000007a0300780c */ /* 0x040fe40004701670 */
[----:B------:R-:W-:-:S02]  /*41e0*/  ISETP.LT.OR P1, PT, R3, 0x7a, !P1 ;  /* 0x0000007a0300780c */ /* 0x000fc40004f21670 */
[----:B------:R-:W-:Y:S11]  /*41f0*/  @P4 BRA `(.L_x_150) ;  /* 0x00000000000c4947 */ /* 0x000ff60003800000 */
[----:B--2---:R-:W3:Y:S02]  /*4200*/  LDG.E.U8 R155, desc[UR36][R162.64+0x71] ;  /* 0x00007124a29b7981 */ /* 0x004ee4000c1e1100 */
[----:B---3--:R-:W-:-:S05]  /*4210*/  PRMT R89, R155, 0x8880, RZ ;  /* 0x000088809b597816 */ /* 0x008fca00000000ff */
[----:B------:R-:W-:-:S07]  /*4220*/  IMAD R164, R89, R154, RZ ;  /* 0x0000009a59a47224 */ /* 0x000fce00078e02ff */
.L_x_150:
[----:B------:R-:W-:Y:S05]  /*4230*/  BSYNC B1 ;  /* 0x0000000000017941 */ /* 0x000fea0003800000 */
.L_x_149:
[----:B------:R-:W-:Y:S01]  /*4240*/  @!P4 IMAD R147, R147, R153, R164 ;  /* 0x000000999393c224 */ /* 0x000fe200078e02a4 */
[----:B------:R-:W-:Y:S04]  /*4250*/  BSSY B1, `(.L_x_151) ;  /* 0x0000006000017945 */ /* 0x000fe80003800000 */
[----:B------:R0:W-:Y:S01]  /*4260*/  @!P4 STG.E.U8 desc[UR36][R8.64+0x71], R147 ;  /* 0x000071930800c986 */ /* 0x0001e2000c101124 */
[----:B------:R-:W-:Y:S05]  /*4270*/  @P3 BRA `(.L_x_152) ;  /* 0x00000000000c3947 */ /* 0x000fea0003800000 */
[----:B--2---:R-:W3:Y:S02]  /*4280*/  LDG.E.U8 R155, desc[UR36][R22.64+0x78] ;  /* 0x00007824169b7981 */ /* 0x004ee4000c1e1100 */
[----:B---3--:R-:W-:-:S05]  /*4290*/  PRMT R89, R155, 0x8880, RZ ;  /* 0x000088809b597816 */ /* 0x008fca00000000ff */
[----:B------:R-:W-:-:S07]  /*42a0*/  IMAD R164, R89, R154, RZ ;  /* 0x0000009a59a47224 */ /* 0x000fce00078e02ff */
.L_x_152:
[----:B------:R-:W-:Y:S05]  /*42b0*/  BSYNC B1 ;  /* 0x0000000000017941 */ /* 0x000fea0003800000 */
.L_x_151:
[----:B---3--:R-:W-:Y:S01]  /*42c0*/  @!P3 IMAD R89, R148, R153, R164 ;  /* 0x000000999459b224 */ /* 0x008fe200078e02a4 */
[----:B------:R-:W-:Y:S01]  /*42d0*/  BSSY B1, `(.L_x_153) ;  /* 0x0000007000017945 */ /* 0x000fe20003800000 */
[----:B----4-:R-:W-:-:S03]  /*42e0*/  IMAD.X R91, RZ, RZ, R5, P5 ;  /* 0x000000ffff5b7224 */ /* 0x010fc600028e0605 */
[----:B------:R3:W-:Y:S01]  /*42f0*/  @!P3 STG.E.U8 desc[UR36][R158.64+0x78], R89 ;  /* 0x000078599e00b986 */ /* 0x0007e2000c101124 */
[----:B------:R-:W-:Y:S05]  /*4300*/  @P0 BRA `(.L_x_154) ;  /* 0x00000000000c0947 */ /* 0x000fea0003800000 */
[----:B--2---:R-:W2:Y:S02]  /*4310*/  LDG.E.U8 R155, desc[UR36][R22.64+0x79] ;  /* 0x00007924169b7981 */ /* 0x004ea4000c1e1100 */
[----:B--2---:R-:W-:-:S05]  /*4320*/  PRMT R5, R155, 0x8880, RZ ;  /* 0x000088809b057816 */ /* 0x004fca00000000ff */
[----:B------:R-:W-:-:S07]  /*4330*/  IMAD R164, R5, R154, RZ ;  /* 0x0000009a05a47224 */ /* 0x000fce00078e02ff */
.L_x_154:
[----:B------:R-:W-:Y:S05]  /*4340*/  BSYNC B1 ;  /* 0x0000000000017941 */ /* 0x000fea0003800000 */
.L_x_153:
[----:B------:R-:W-:Y:S01]  /*4350*/  @!P0 IMAD R149, R149, R153, R164 ;  /* 0x0000009995958224 */ /* 0x000fe200078e02a4 */
[----:B------:R-:W-:Y:S01]  /*4360*/  BSSY B1, `(.L_x_155) ;  /* 0x0000007000017945 */ /* 0x000fe20003800000 */
[----:B------:R-:W-:-:S03]  /*4370*/  IMAD R4, R91, R156, RZ ;  /* 0x0000009c5b047224 */ /* 0x000fc600078e02ff */
[----:B------:R4:W-:Y:S01]  /*4380*/  @!P0 STG.E.U8 desc[UR36][R158.64+0x79], R149 ;  /* 0x000079959e008986 */ /* 0x0009e2000c101124 */
[----:B------:R-:W-:Y:S05]  /*4390*/  @P2 BRA `(.L_x_156) ;  /* 0x00000000000c2947 */ /* 0x000fea0003800000 */
[----:B--2---:R-:W2:Y:S02]  /*43a0*/  LDG.E.U8 R155, desc[UR36][R162.64+0x78] ;  /* 0x00007824a29b7981 */ /* 0x004ea4000c1e1100 */
[----:B--2---:R-:W-:-:S05]  /*43b0*/  PRMT R5, R155, 0x8880, RZ ;  /* 0x000088809b057816 */ /* 0x004fca00000000ff */
[----:B------:R-:W-:-:S07]  /*43c0*/  IMAD R164, R5, R154, RZ ;  /* 0x0000009a05a47224 */ /* 0x000fce00078e02ff */
.L_x_156:
[----:B------:R-:W-:Y:S05]  /*43d0*/  BSYNC B1 ;  /* 0x0000000000017941 */ /* 0x000fea0003800000 */
.L_x_155:
[----:B------:R-:W-:Y:S01]  /*43e0*/  @!P2 IMAD R5, R150, R153, R164 ;  /* 0x000000999605a224 */ /* 0x000fe200078e02a4 */
[----:B------:R-:W-:Y:S01]  /*43f0*/  BSSY B1, `(.L_x_157) ;  /* 0x0000009000017945 */ /* 0x000fe20003800000 */
[C---:B0-----:R-:W-:Y:S02]  /*4400*/  IMAD R23, R165.reuse, R157, R4 ;  /* 0x0000009da5177224 */ /* 0x041fe400078e0204 */
[CC--:B------:R-:W-:Y:S01]  /*4410*/  IMAD.WIDE.U32 R160, R165.reuse, R156.reuse, R160 ;  /* 0x0000009ca5a07225 */ /* 0x0c0fe200078e00a0 */
[----:B------:R0:W-:Y:S03]  /*4420*/  @!P2 STG.E.U8 desc[UR36][R8.64+0x78], R5 ;  /* 0x000078050800a986 */ /* 0x0001e6000c101124 */
[----:B------:R-:W-:Y:S01]  /*4430*/  IMAD.WIDE.U32 R156, R165, R156, R20 ;  /* 0x0000009ca59c7225 */ /* 0x000fe200078e0014 */
[----:B------:R-:W-:Y:S06]  /*4440*/  @P1 BRA `(.L_x_158) ;  /* 0x00000000000c1947 */ /* 0x000fec0003800000 */
[----:B--2---:R-:W0:Y:S02]  /*4450*/  LDG.E.U8 R155, desc[UR36][R162.64+0x79] ;  /* 0x00007924a29b7981 */ /* 0x004e24000c1e1100 */
[----:B0-----:R-:W-:-:S05]  /*4460*/  PRMT R5, R155, 0x8880, RZ ;  /* 0x000088809b057816 */ /* 0x001fca00000000ff */
[----:B------:R-:W-:-:S07]  /*4470*/  IMAD R164, R5, R154, RZ ;  /* 0x0000009a05a47224 */ /* 0x000fce00078e02ff */
.L_x_158:
[----:B------:R-:W-:Y:S05]  /*4480*/  BSYNC B1 ;  /* 0x0000000000017941 */ /* 0x000fea0003800000 */
.L_x_157:
[----:B------:R-:W-:Y:S01]  /*4490*/  @!P1 IMAD R151, R151, R153, R164 ;  /* 0x0000009997979224 */ /* 0x000fe200078e02a4 */
[----:B------:R-:W-:Y:S01]  /*44a0*/  ISETP.GE.AND P2, PT, R0, 0x81, PT ;  /* 0x000000810000780c */ /* 0x000fe20003f46270 */
[----:B------:R-:W-:Y:S01]  /*44b0*/  BSSY B1, `(.L_x_159) ;  /* 0x000000c000017945 */ /* 0x000fe20003800000 */
[----:B------:R-:W-:Y:S02]  /*44c0*/  IADD3 R4, P5, R156, R12, RZ ;  /* 0x0000000c9c047210 */ /* 0x000fe40007fbe0ff */
[----:B------:R1:W-:Y:S01]  /*44d0*/  @!P1 STG.E.U8 desc[UR36][R8.64+0x79], R151 ;  /* 0x0000799708009986 */ /* 0x0003e2000c101124 */
[----:B------:R-:W-:Y:S02]  /*44e0*/  ISETP.LT.OR P1, PT, R3, 0x1, !P2 ;  /* 0x000000010300780c */ /* 0x000fe40005721670 */
[----:B0-----:R-:W-:Y:S02]  /*44f0*/  IADD3.X R5, R13, R157, R23, P5, !PT ;  /* 0x0000009d0d057210 */ /* 0x001fe40002ffe417 */
[----:B------:R-:W-:-:S02]  /*4500*/  ISETP.GE.AND P0, PT, R0, 0x89, PT ;  /* 0x000000890000780c */ /* 0x000fc40003f06270 */
[----:B------:R-:W-:Y:S02]  /*4510*/  IADD3 R12, P4, P3, R14, R12, R160 ;  /* 0x0000000c0e0c7210 */ /* 0x000fe40007b9e0a0 */
[----:B------:R-:W-:-:S05]  /*4520*/  ISETP.LT.OR P5, PT, R3, 0x2, !P2 ;  /* 0x000000020300780c */ /* 0x000fca00057a1670 */
[----:B-1----:R-:W-:Y:S08]  /*4530*/  @P1 BRA `(.L_x_160) ;  /* 0x00000000000c1947 */ /* 0x002ff00003800000 */
[----:B--2---:R-:W2:Y:S02]  /*4540*/  LDG.E.U8 R155, desc[UR36][R4.64] ;  /* 0x00000024049b7981 */ /* 0x004ea4000c1e1100 */
[----:B--2---:R-:W-:-:S05]  /*4550*/  PRMT R9, R155, 0x8880, RZ ;  /* 0x000088809b097816 */ /* 0x004fca00000000ff */
[----:B------:R-:W-:-:S07]  /*4560*/  IMAD R164, R9, R154, RZ ;  /* 0x0000009a09a47224 */ /* 0x000fce00078e02ff */
.L_x_160:
[----:B------:R-:W-:Y:S05]  /*4570*/  BSYNC B1 ;  /* 0x0000000000017941 */ /* 0x000fea0003800000 */
.L_x_159:
[----:B------:R-:W-:Y:S01]  /*4580*/  @!P1 IMAD R9, R24, R153, R164 ;  /* 0x0000009918099224 */ /* 0x000fe200078e02a4 */
[----:B------:R-:W-:Y:S01]  /*4590*/  BSSY B1, `(.L_x_161) ;  /* 0x0000007000017945 */ /* 0x000fe20003800000 */
[----:B------:R-:W-:-:S03]  /*45a0*/  IMAD.IADD R160, R23, 0x1, R161 ;  /* 0x0000000117a07824 */ /* 0x000fc600078e02a1 */
[----:B------:R0:W-:Y:S01]  /*45b0*/  @!P1 STG.E.U8 desc[UR36][R6.64], R9 ;  /* 0x0000000906009986 */ /* 0x0001e2000c101124 */
[----:B------:R-:W-:Y:S05]  /*45c0*/  @P5 BRA `(.L_x_162) ;  /* 0x00000000000c5947 */ /* 0x000fea0003800000 */
[----:B--2---:R-:W0:Y:S02]  /*45d0*/  LDG.E.U8 R155, desc[UR36][R4.64+0x1] ;  /* 0x00000124049b7981 */ /* 0x004e24000c1e1100 */
[----:B0-----:R-:W-:-:S05]  /*45e0*/  PRMT R9, R155, 0x8880, RZ ;  /* 0x000088809b097816 */ /* 0x001fca00000000ff */
[----:B------:R-:W-:-:S07]  /*45f0*/  IMAD R164, R9, R154, RZ ;  /* 0x0000009a09a47224 */ /* 0x000fce00078e02ff */
.L_x_162:
[----:B------:R-:W-:Y:S05]  /*4600*/  BSYNC B1 ;  /* 0x0000000000017941 */ /* 0x000fea0003800000 */
.L_x_161:
[----:B------:R-:W-:Y:S01]  /*4610*/  ISETP.LT.OR P1, PT, R3, 0x1, !P0 ;  /* 0x000000010300780c */ /* 0x000fe20004721670 */
[----:B------:R-:W-:Y:S01]  /*4620*/  @!P5 IMAD R25, R25, R153, R164 ;  /* 0x000000991919d224 */ /* 0x000fe200078e02a4 */
[----:B------:R-:W-:Y:S01]  /*4630*/  BSSY B1, `(.L_x_163) ;  /* 0x000000a000017945 */ /* 0x000fe20003800000 */
[----:B------:R-:W-:Y:S02]  /*4640*/  IADD3.X R13, R21, R13, R160, P4, P3 ;  /* 0x0000000d150d7210 */ /* 0x000fe400027e64a0 */
[C---:B------:R-:W-:Y:S01]  /*4650*/  ISETP.LT.OR P4, PT, R3.reuse, 0x2, !P0 ;  /* 0x000000020300780c */ /* 0x040fe20004781670 */
[----:B------:R1:W-:Y:S01]  /*4660*/  @!P5 STG.E.U8 desc[UR36][R6.64+0x1], R25 ;  /* 0x000001190600d986 */ /* 0x0003e2000c101124 */
[C---:B------:R-:W-:Y:S02]  /*4670*/  ISETP.LT.OR P5, PT, R3.reuse, 0x9, !P2 ;  /* 0x000000090300780c */ /* 0x040fe400057a1670 */
[----:B------:R-:W-:-:S04]  /*4680*/  ISETP.LT.OR P3, PT, R3, 0xa, !P2 ;  /* 0x0000000a0300780c */ /* 0x000fc80005761670 */
[----:B------:R-:W-:Y:S09]  /*4690*/  @P1 BRA `(.L_x_164) ;  /* 0x00000000000c1947 */ /* 0x000ff20003800000 */
[----:B--2---:R-:W0:Y:S02]  /*46a0*/  LDG.E.U8 R155, desc[UR36][R12.64] ;  /* 0x000000240c9b7981 */ /* 0x004e24000c1e1100 */
[----:B0-----:R-:W-:-:S05]  /*46b0*/  PRMT R9, R155, 0x8880, RZ ;  /* 0x000088809b097816 */ /* 0x001fca00000000ff */
[----:B------:R-:W-:-:S07]  /*46c0*/  IMAD R164, R9, R154, RZ ;  /* 0x0000009a09a47224 */ /* 0x000fce00078e02ff */
.L_x_164:
[----:B------:R-:W-:Y:S05]  /*46d0*/  BSYNC B1 ;  /* 0x0000000000017941 */ /* 0x000fea0003800000 */
.L_x_163:
[----:B0-----:R-:W-:Y:S01]  /*46e0*/  @!P1 IMAD R9, R26, R153, R164 ;  /* 0x000000991a099224 */ /* 0x001fe200078e02a4 */
[----:B------:R-:W-:Y:S04]  /*46f0*/  BSSY B1, `(.L_x_165) ;  /* 0x0000006000017945 */ /* 0x000fe80003800000 */
[----:B------:R0:W-:Y:S01]  /*4700*/  @!P1 STG.E.U8 desc[UR36][R10.64], R9 ;  /* 0x000000090a009986 */ /* 0x0001e2000c101124 */
[----:B------:R-:W-:Y:S05]  /*4710*/  @P4 BRA `(.L_x_166) ;  /* 0x00000000000c4947 */ /* 0x000fea0003800000 */
[----:B--2---:R-:W0:Y:S02]  /*4720*/  LDG.E.U8 R155, desc[UR36][R12.64+0x1] ;  /* 0x000001240c9b7981 */ /* 0x004e24000c1e1100 */
[----:B0-----:R-:W-:-:S05]  /*4730*/  PRMT R9, R155, 0x8880, RZ ;  /* 0x000088809b097816 */ /* 0x001fca00000000ff */
[----:B------:R-:W-:-:S07]  /*4740*/  IMAD R164, R9, R154, RZ ;  /* 0x0000009a09a47224 */ /* 0x000fce00078e02ff */
.L_x_166:
[----:B------:R-:W-:Y:S05]  /*4750*/  BSYNC B1 ;  /* 0x0000000000017941 */ /* 0x000fea0003800000 */
.L_x_165:
[----:B------:R-:W-:Y:S01]  /*4760*/  @!P4 IMAD R27, R27, R153, R164 ;  /* 0x000000991b1bc224 */ /* 0x000fe200078e02a4 */
[----:B------:R-:W-:Y:S04]  /*4770*/  BSSY B1, `(.L_x_167) ;  /* 0x0000006000017945 */ /* 0x000fe80003800000 */
[----:B------:R0:W-:Y:S01]  /*4780*/  @!P4 STG.E.U8 desc[UR36][R10.64+0x1], R27 ;  /* 0x0000011b0a00c986 */ /* 0x0001e2000c101124 */
[----:B------:R-:W-:Y:S05]  /*4790*/  @P5 BRA `(.L_x_168) ;  /* 0x00000000000c5947 */ /* 0x000fea0003800000 */
[----:B--2---:R-:W0:Y:S02]  /*47a0*/  LDG.E.U8 R155, desc[UR36][R4.64+0x8] ;  /* 0x00000824049b7981 */ /* 0x004e24000c1e1100 */
[----:B0-----:R-:W-:-:S05]  /*47b0*/  PRMT R9, R155, 0x8880, RZ ;  /* 0x000088809b097816 */ /* 0x001fca00000000ff */
[----:B------:R-:W-:-:S07]  /*47c0*/  IMAD R164, R9, R154, RZ ;  /* 0x0000009a09a47224 */ /* 0x000fce00078e02ff */
.L_x_168:
[----:B------:R-:W-:Y:S05]  /*47d0*/  BSYNC B1 ;  /* 0x0000000000017941 */ /* 0x000fea0003800000 */
.L_x_167:
[----:B0-----:R-:W-:Y:S01]  /*47e0*/  @!P5 IMAD R9, R28, R153, R164 ;  /* 0x000000991c09d224 */ /* 0x001fe200078e02a4 */
[----:B------:R-:W-:Y:S04]  /*47f0*/  BSSY B1, `(.L_x_169) ;  /* 0x0000006000017945 */ /* 0x000fe80003800000 */
[----:B------:R0:W-:Y:S01]  /*4800*/  @!P5 STG.E.U8 desc[UR36][R6.64+0x8], R9 ;  /* 0x000008090600d986 */ /* 0x0001e2000c101124 */
[----:B------:R-:W-:Y:S05]  /*4810*/  @P3 BRA `(.L_x_170) ;  /* 0x00000000000c3947 */ /* 0x000fea0003800000 */
[----:B--2---:R-:W0:Y:S02]  /*4820*/  LDG.E.U8 R155, desc[UR36][R4.64+0x9] ;  /* 0x00000924049b7981 */ /* 0x004e24000c1e1100 */
[----:B0-----:R-:W-:-:S05]  /*4830*/  PRMT R9, R155, 0x8880, RZ ;  /* 0x000088809b097816 */ /* 0x001fca00000000ff */
[----:B------:R-:W-:-:S07]  /*4840*/  IMAD R164, R9, R154, RZ ;  /* 0x0000009a09a47224 */ /* 0x000fce00078e02ff */
.L_x_170:
[----:B------:R-:W-:Y:S05]  /*4850*/  BSYNC B1 ;  /* 0x0000000000017941 */ /* 0x000fea0003800000 */
.L_x_169:
[----:B------:R-:W-:Y:S01]  /*4860*/  ISETP.LT.OR P5, PT, R3, 0x9, !P0 ;  /* 0x000000090300780c */ /* 0x000fe200047a1670 */
[----:B------:R-:W-:Y:S01]  /*4870*/  @!P3 IMAD R29, R29, R153, R164 ;  /* 0x000000991d1db224 */ /* 0x000fe200078e02a4 */
[----:B------:R-:W-:Y:S01]  /*4880*/  BSSY B1, `(.L_x_171) ;  /* 0x0000009000017945 */ /* 0x000fe20003800000 */
[C---:B------:R-:W-:Y:S02]  /*4890*/  ISETP.LT.OR P4, PT, R3.reuse, 0xa, !P0 ;  /* 0x0000000a0300780c */ /* 0x040fe40004781670 */
[C---:B------:R-:W-:Y:S01]  /*48a0*/  ISETP.LT.OR P1, PT, R3.reuse, 0x12, !P2 ;  /* 0x000000120300780c */ /* 0x040fe20005721670 */
[----:B------:R0:W-:Y:S01]  /*48b0*/  @!P3 STG.E.U8 desc[UR36][R6.64+0x9], R29 ;  /* 0x0000091d0600b986 */ /* 0x0001e2000c101124 */
[----:B------:R-:W-:-:S06]  /*48c0*/  ISETP.LT.OR P3, PT, R3, 0x11, !P2 ;  /* 0x000000110300780c */ /* 0x000fcc0005761670 */
[----:B------:R-:W-:Y:S07]  /*48d0*/  @P5 BRA `(.L_x_172) ;  /* 0x00000000000c5947 */ /* 0x000fee0003800000 */
[----:B--2---:R-:W0:Y:S02]  /*48e0*/  LDG.E.U8 R155, desc[UR36][R12.64+0x8] ;  /* 0x000008240c9b7981 */ /* 0x004e24000c1e1100 */
[----:B0-----:R-:W-:-:S05]  /*48f0*/  PRMT R9, R155, 0x8880, RZ ;  /* 0x000088809b097816 */ /* 0x001fca00000000ff */
[----:B------:R-:W-:-:S07]  /*4900*/  IMAD R164, R9, R154, RZ ;  /* 0x0000009a09a47224 */ /* 0x000fce00078e02ff */
.L_x_172:
[----:B------:R-:W-:Y:S05]  /*4910*/  BSYNC B1 ;  /* 0x0000000000017941 */ /* 0x000fea0003800000 */
.L_x_171:
[----:B0-----:R-:W-:Y:S01]  /*4920*/  @!P5 IMAD R9, R30, R153, R164 ;  /* 0x000000991e09d224 */ /* 0x001fe200078e02a4 */
[----:B------:R-:W-:Y:S04]  /*4930*/  BSSY B1, `(.L_x_173) ;  /* 0x0000006000017945 */ /* 0x000fe80003800000 */
[----:B------:R0:W-:Y:S01]  /*4940*/  @!P5 STG.E.U8 desc[UR36][R10.64+0x8], R9 ;  /* 0x000008090a00d986 */ /* 0x0001e2000c101124 */
[----:B------:R-:W-:Y:S05]  /*4950*/  @P4 BRA `(.L_x_174) ;  /* 0x00000000000c4947 */ /* 0x000fea0003800000 */
[----:B--2---:R-:W0:Y:S02]  /*4960*/  LDG.E.U8 R155, desc[UR36][R12.64+0x9] ;  /* 0x000009240c9b7981 */ /* 0x004e24000c1e1100 */
[----:B0-----:R-:W-:-:S05]  /*4970*/  PRMT R9, R155, 0x8880, RZ ;  /* 0x000088809b097816 */ /* 0x001fca00000000ff */
[----:B------:R-:W-:-:S07]  /*4980*/  IMAD R164, R9, R154, RZ ;  /* 0x0000009a09a47224 */ /* 0x000fce00078e02ff */
.L_x_174:
[----:B------:R-:W-:Y:S05]  /*4990*/  BSYNC B1 ;  /* 0x0000000000017941 */ /* 0x000fea0003800000 */
.L_x_173:
[----:B------:R-:W-:Y:S01]  /*49a0*/  @!P4 IMAD R31, R31, R153, R164 ;  /* 0x000000991f1fc224 */ /* 0x000fe200078e02a4 */
[----:B------:R-:W-:Y:S04]  /*49b0*/  BSSY B1, `(.L_x_175) ;  /* 0x0000006000017945 */ /* 0x000fe80003800000 */
[----:B------:R0:W-:Y:S01]  /*49c0*/  @!P4 STG.E.U8 desc[UR36][R10.64+0x9], R31 ;  /* 0x0000091f0a00c986 */ /* 0x0001e2000c101124 */
[----:B------:R-:W-:Y:S05]  /*49d0*/  @P3 BRA `(.L_x_176) ;  /* 0x00000000000c3947 */ /* 0x000fea0003800000 */
[----:B--2---:R-:W0:Y:S02]  /*49e0*/  LDG.E.U8 R155, desc[UR36][R4.64+0x10] ;  /* 0x00001024049b7981 */ /* 0x004e24000c1e1100 */
[----:B0-----:R-:W-:-:S05]  /*49f0*/  PRMT R9, R155, 0x8880, RZ ;  /* 0x000088809b097816 */ /* 0x001fca00000000ff */
[----:B------:R-:W-:-:S07]  /*4a00*/  IMAD R164, R9, R154, RZ ;  /* 0x0000009a09a47224 */ /* 0x000fce00078e02ff */
.L_x_176:
[----:B------:R-:W-:Y:S05]  /*4a10*/  BSYNC B1 ;  /* 0x0000000000017941 */ /* 0x000fea0003800000 */
.L_x_175:
[----:B0-----:R-:W-:Y:S01]  /*4a20*/  @!P3 IMAD R9, R32, R153, R164 ;  /* 0x000000992009b224 */ /* 0x001fe200078e02a4 */
[----:B------:R-:W-:Y:S04]  /*4a30*/  BSSY B1, `(.L_x_177) ;  /* 0x0000006000017945 */ /* 0x000fe80003800000 */
[----:B------:R0:W-:Y:S01]  /*4a40*/  @!P3 STG.E.U8 desc[UR36][R6.64+0x10], R9 ;  /* 0x000010090600b986 */ /* 0x0001e2000c101124 */
[----:B------:R-:W-:Y:S05]  /*4a50*/  @P1 BRA `(.L_x_178) ;  /* 0x00000000000c1947 */ /* 0x000fea0003800000 */
[----:B--2---:R-:W0:Y:S02]  /*4a60*/  LDG.E.U8 R155, desc[UR36][R4.64+0x11] ;  /* 0x00001124049b7981 */ /* 0x004e24000c1e1100 */
[----:B0-----:R-:W-:-:S05]  /*4a70*/  PRMT R9, R155, 0x8880, RZ ;  /* 0x000088809b097816 */ /* 0x001fca00000000ff */
[----:B------:R-:W-:-:S07]  /*4a80*/  IMAD R164, R9, R154, RZ ;  /* 0x0000009a09a47224 */ /* 0x000fce00078e02ff */
.L_x_178:
[----:B------:R-:W-:Y:S05]  /*4a90*/  BSYNC B1 ;  /* 0x0000000000017941 */ /* 0x000fea0003800000 */
.L_x_177:
        /* <DEDUP_REMOVED lines=11> */
.L_x_180:
[----:B------:R-:W-:Y:S05]  /*4b50*/  BSYNC B1 ;  /* 0x0000000000017941 */ /* 0x000fea0003800000 */
.L_x_179:
[----:B0-----:R-:W-:Y:S01]  /*4b60*/  @!P4 IMAD R9, R34, R153, R164 ;  /* 0x000000992209c224 */ /* 0x001fe200078e02a4 */
[----:B------:R-:W-:Y:S04]  /*4b70*/  BSSY B1, `(.L_x_181) ;  /* 0x0000006000017945 */ /* 0x000fe80003800000 */
[----:B------:R0:W-:Y:S01]  /*4b80*/  @!P4 STG.E.U8 desc[UR36][R10.64+0x10], R9 ;  /* 0x000010090a00c986 */ /* 0x0001e2000c101124 */
[----:B------:R-:W-:Y:S05]  /*4b90*/  @P3 BRA `(.L_x_182) ;  /* 0x00000000000c3947 */ /* 0x000fea0003800000 */
[----:B--2---:R-:W0:Y:S02]  /*4ba0*/  LDG.E.U8 R155, desc[UR36][R12.64+0x11] ;  /* 0x000011240c9b7981 */ /* 0x004e24000c1e1100 */
[----:B0-----:R-:W-:-:S05]  /*4bb0*/  PRMT R9, R155, 0x8880, RZ ;  /* 0x000088809b097816 */ /* 0x001fca00000000ff */
[----:B------:R-:W-:-:S07]  /*4bc0*/  IMAD R164, R9, R154, RZ ;  /* 0x0000009a09a47224 */ /* 0x000fce00078e02ff */
.L_x_182:
[----:B------:R-:W-:Y:S05]  /*4bd0*/  BSYNC B1 ;  /* 0x0000000000017941 */ /* 0x000fea0003800000 */
.L_x_181:
[----:B------:R-:W-:Y:S01]  /*4be0*/  @!P3 IMAD R35, R35, R153, R164 ;  /* 0x000000992323b224 */ /* 0x000fe200078e02a4 */
[----:B------:R-:W-:Y:S04]  /*4bf0*/  BSSY B1, `(.L_x_183) ;  /* 0x0000006000017945 */ /* 0x000fe80003800000 */
[----:B------:R0:W-:Y:S01]  /*4c00*/  @!P3 STG.E.U8 desc[UR36][R10.64+0x11], R35 ;  /* 0x000011230a00b986 */ /* 0x0001e2000c101124 */
[----:B------:R-:W-:Y:S05]  /*4c10*/  @P5 BRA `(.L_x_184) ;  /* 0x00000000000c5947 */ /* 0x000fea0003800000 */
[----:B--2---:R-:W0:Y:S02]  /*4c20*/  LDG.E.U8 R155, desc[UR36][R4.64+0x18] ;  /* 0x00001824049b7981 */ /* 0x004e24000c1e1100 */
[----:B0-----:R-:W-:-:S05]  /*4c30*/  PRMT R9, R155, 0x8880, RZ ;  /* 0x000088809b097816 */ /* 0x001fca00000000ff */
[----:B------:R-:W-:-:S07]  /*4c40*/  IMAD R164, R9, R154, RZ ;  /* 0x0000009a09a47224 */ /* 0x000fce00078e02ff */
.L_x_184:
[----:B------:R-:W-:Y:S05]  /*4c50*/  BSYNC B1 ;  /* 0x0000000000017941 */ /* 0x000fea0003800000 */
.L_x_183:
[----:B0-----:R-:W-:Y:S01]  /*4c60*/  @!P5 IMAD R9, R36, R153, R164 ;  /* 0x000000992409d224 */ /* 0x001fe200078e02a4 */
[----:B------:R-:W-:Y:S04]  /*4c70*/  BSSY B1, `(.L_x_185) ;  /* 0x0000006000017945 */ /* 0x000fe80003800000 */
[----:B------:R0:W-:Y:S01]  /*4c80*/  @!P5 STG.E.U8 desc[UR36][R6.64+0x18], R9 ;  /* 0x000018090600d986 */ /* 0x0001e2000c101124 */
[----:B------:R-:W-:Y:S05]  /*4c90*/  @P1 BRA `(.L_x_186) ;  /* 0x00000000000c1947 */ /* 0x000fea0003800000 */
[----:B--2---:R-:W0:Y:S02]  /*4ca0*/  LDG.E.U8 R155, desc[UR36][R4.64+0x19] ;  /* 0x00001924049b7981 */ /* 0x004e24000c1e1100 */
[----:B0-----:R-:W-:-:S05]  /*4cb0*/  PRMT R9, R155, 0x8880, RZ ;  /* 0x000088809b097816 */ /* 0x001fca00000000ff */
[----:B------:R-:W-:-:S07]  /*4cc0*/  IMAD R164, R9, R154, RZ ;  /* 0x0000009a09a47224 */ /* 0x000fce00078e02ff */
.L_x_186:
[----:B------:R-:W-:Y:S05]  /*4cd0*/  BSYNC B1 ;  /* 0x0000000000017941 */ /* 0x000fea0003800000 */
.L_x_185:
        /* <DEDUP_REMOVED lines=11> */
.L_x_188:
[----:B------:R-:W-:Y:S05]  /*4d90*/  BSYNC B1 ;  /* 0x0000000000017941 */ /* 0x000fea0003800000 */
.L_x_187:
[----:B0-----:R-:W-:Y:S01]  /*4da0*/  @!P4 IMAD R9, R38, R153, R164 ;  /* 0x000000992609c224 */ /* 0x001fe200078e02a4 */
[----:B------:R-:W-:Y:S04]  /*4db0*/  BSSY B1, `(.L_x_189) ;  /* 0x0000006000017945 */ /* 0x000fe80003800000 */
[----:B------:R0:W-:Y:S01]  /*4dc0*/  @!P4 STG.E.U8 desc[UR36][R10.64+0x18], R9 ;  /* 0x000018090a00c986 */ /* 0x0001e2000c101124 */
[----:B------:R-:W-:Y:S05]  /*4dd0*/  @P3 BRA `(.L_x_190) ;  /* 0x00000000000c3947 */ /* 0x000fea0003800000 */
[----:B--2---:R-:W0:Y:S02]  /*4de0*/  LDG.E.U8 R155, desc[UR36][R12.64+0x19] ;  /* 0x000019240c9b7981 */ /* 0x004e24000c1e1100 */
[----:B0-----:R-:W-:-:S05]  /*4df0*/  PRMT R9, R155, 0x8880, RZ ;  /* 0x000088809b097816 */ /* 0x001fca00000000ff */
[----:B------:R-:W-:-:S07]  /*4e00*/  IMAD R164, R9, R154, RZ ;  /* 0x0000009a09a47224 */ /* 0x000fce00078e02ff */
.L_x_190:
[----:B------:R-:W-:Y:S05]  /*4e10*/  BSYNC B1 ;  /* 0x0000000000017941 */ /* 0x000fea0003800000 */
.L_x_189:
[----:B------:R-:W-:Y:S01]  /*4e20*/  @!P3 IMAD R39, R39, R153, R164 ;  /* 0x000000992727b224 */ /* 0x000fe200078e02a4 */
[----:B------:R-:W-:Y:S04]  /*4e30*/  BSSY B1, `(.L_x_191) ;  /* 0x0000006000017945 */ /* 0x000fe80003800000 */
[----:B------:R0:W-:Y:S01]  /*4e40*/  @!P3 STG.E.U8 desc[UR36][R10.64+0x19], R39 ;  /* 0x000019270a00b986 */ /* 0x0001e2000c101124 */
[----:B------:R-:W-:Y:S05]  /*4e50*/  @P5 BRA `(.L_x_192) ;  /* 0x00000000000c5947 */ /* 0x000fea0003800000 */
[----:B--2---:R-:W0:Y:S02]  /*4e60*/  LDG.E.U8 R155, desc[UR36][R4.64+0x20] ;  /* 0x00002024049b7981 */ /* 0x004e24000c1e1100 */
[----:B0-----:R-:W-:-:S05]  /*4e70*/  PRMT R9, R155, 0x8880, RZ ;  /* 0x000088809b097816 */ /* 0x001fca00000000ff */
[----:B------:R-:W-:-:S07]  /*4e80*/  IMAD R164, R9, R154, RZ ;  /* 0x0000009a09a47224 */ /* 0x000fce00078e02ff */
.L_x_192:
[----:B------:R-:W-:Y:S05]  /*4e90*/  BSYNC B1 ;  /* 0x0000000000017941 */ /* 0x000fea0003800000 */
.L_x_191:
[----:B0-----:R-:W-:Y:S01]  /*4ea0*/  @!P5 IMAD R9, R40, R153, R164 ;  /* 0x000000992809d224 */ /* 0x001fe200078e02a4 */
[----:B------:R-:W-:Y:S04]  /*4eb0*/  BSSY B1, `(.L_x_193) ;  /* 0x0000006000017945 */ /* 0x000fe80003800000 */
[----:B------:R0:W-:Y:S01]  /*4ec0*/  @!P5 STG.E.U8 desc[UR36][R6.64+0x20], R9 ;  /* 0x000020090600d986 */ /* 0x0001e2000c101124 */
[----:B------:R-:W-:Y:S05]  /*4ed0*/  @P1 BRA `(.L_x_194) ;  /* 0x00000000000c1947 */ /* 0x000fea0003800000 */
[----:B--2---:R-:W0:Y:S02]  /*4ee0*/  LDG.E.U8 R155, desc[UR36][R4.64+0x21] ;  /* 0x00002124049b7981 */ /* 0x004e24000c1e1100 */
[----:B0-----:R-:W-:-:S05]  /*4ef0*/  PRMT R9, R155, 0x8880, RZ ;  /* 0x000088809b097816 */ /* 0x001fca00000000ff */
[----:B------:R-:W-:-:S07]  /*4f00*/  IMAD R164, R9, R154, RZ ;  /* 0x0000009a09a47224 */ /* 0x000fce00078e02ff */
.L_x_194:
[----:B------:R-:W-:Y:S05]  /*4f10*/  BSYNC B1 ;  /* 0x0000000000017941 */ /* 0x000fea0003800000 */
.L_x_193:
        /* <DEDUP_REMOVED lines=11> */
.L_x_196:
[----:B------:R-:W-:Y:S05]  /*4fd0*/  BSYNC B1 ;  /* 0x0000000000017941 */ /* 0x000fea0003800000 */
.L_x_195:
[----:B0-----:R-:W-:Y:S01]  /*4fe0*/  @!P4 IMAD R9, R42, R153, R164 ;  /* 0x000000992a09c224 */ /* 0x001fe200078e02a4 */
[----:B------:R-:W-:Y:S04]  /*4ff0*/  BSSY B1, `(.L_x_197) ;  /* 0x0000006000017945 */ /* 0x000fe80003800000 */
[----:B------:R0:W-:Y:S01]  /*5000*/  @!P4 STG.E.U8 desc[UR36][R10.64+0x20], R9 ;  /* 0x000020090a00c986 */ /* 0x0001e2000c101124 */
[----:B------:R-:W-:Y:S05]  /*5010*/  @P3 BRA `(.L_x_198) ;  /* 0x00000000000c3947 */ /* 0x000fea0003800000 */
[----:B--2---:R-:W0:Y:S02]  /*5020*/  LDG.E.U8 R155, desc[UR36][R12.64+0x21] ;  /* 0x000021240c9b7981 */ /* 0x004e24000c1e1100 */
[----:B0-----:R-:W-:-:S05]  /*5030*/  PRMT R9, R155, 0x8880, RZ ;  /* 0x000088809b097816 */ /* 0x001fca00000000ff */
[----:B------:R-:W-:-:S07]  /*5040*/  IMAD R164, R9, R154, RZ ;  /* 0x0000009a09a47224 */ /* 0x000fce00078e02ff */
.L_x_198:
[----:B------:R-:W-:Y:S05]  /*5050*/  BSYNC B1 ;  /* 0x0000000000017941 */ /* 0x000fea0003800000 */
.L_x_197:
[----:B------:R-:W-:Y:S01]  /*5060*/  @!P3 IMAD R43, R43, R153, R164 ;  /* 0x000000992b2bb224 */ /* 0x000fe200078e02a4 */
[----:B------:R-:W-:Y:S04]  /*5070*/  BSSY B1, `(.L_x_199) ;  /* 0x0000006000017945 */ /* 0x000fe80003800000 */
[----:B------:R0:W-:Y:S01]  /*5080*/  @!P3 STG.E.U8 desc[UR36][R10.64+0x21], R43 ;  /* 0x0000212b0a00b986 */ /* 0x0001e2000c101124 */
[----:B------:R-:W-:Y:S05]  /*5090*/  @P5 BRA `(.L_x_200) ;  /* 0x00000000000c5947 */ /* 0x000fea0003800000 */
[----:B--2---:R-:W0:Y:S02]  /*50a0*/  LDG.E.U8 R155, desc[UR36][R4.64+0x28] ;  /* 0x00002824049b7981 */ /* 0x004e24000c1e1100 */
[----:B0-----:R-:W-:-:S05]  /*50b0*/  PRMT R9, R155, 0x8880, RZ ;  /* 0x000088809b097816 */ /* 0x001fca00000000ff */
[----:B------:R-:W-:-:S07]  /*50c0*/  IMAD R164, R9, R154, RZ ;  /* 0x0000009a09a47224 */ /* 0x000fce00078e02ff */
.L_x_200:
[----:B------:R-:W-:Y:S05]  /*50d0*/  BSYNC B1 ;  /* 0x0000000000017941 */ /* 0x000fea0003800000 */
.L_x_199:
[----:B0-----:R-:W-:Y:S01]  /*50e0*/  @!P5 IMAD R9, R44, R153, R164 ;  /* 0x000000992c09d224 */ /* 0x001fe200078e02a4 */
[----:B------:R-:W-:Y:S04]  /*50f0*/  BSSY B1, `(.L_x_201) ;  /* 0x0000006000017945 */ /* 0x000fe80003800000 */
[----:B------:R0:W-:Y:S01]  /*5100*/  @!P5 STG.E.U8 desc[UR36][R6.64+0x28], R9 ;  /* 0x000028090600d986 */ /* 0x0001e2000c101124 */
[----:B------:R-:W-:Y:S05]  /*5110*/  @P1 BRA `(.L_x_202) ;  /* 0x00000000000c1947 */ /* 0x000fea0003800000 */
[----:B--2---:R-:W0:Y:S02]  /*5120*/  LDG.E.U8 R155, desc[UR36][R4.64+0x29] ;  /* 0x00002924049b7981 */ /* 0x004e24000c1e1100 */
[----:B0-----:R-:W-:-:S05]  /*5130*/  PRMT R9, R155, 0x8880, RZ ;  /* 0x000088809b097816 */ /* 0x001fca00000000ff */
[----:B------:R-:W-:-:S07]  /*5140*/  IMAD R164, R9, R154, RZ ;  /* 0x0000009a09a47224 */ /* 0x000fce00078e02ff */
.L_x_202:
[----:B------:R-:W-:Y:S05]  /*5150*/  BSYNC B1 ;  /* 0x0000000000017941 */ /* 0x000fea0003800000 */
.L_x_201:
        /* <DEDUP_REMOVED lines=11> */
.L_x_204:
[----:B------:R-:W-:Y:S05]  /*5210*/  BSYNC B1 ;  /* 0x0000000000017941 */ /* 0x000fea0003800000 */
.L_x_203:
[----:B0-----:R-:W-:Y:S01]  /*5220*/  @!P4 IMAD R9, R46, R153, R164 ;  /* 0x000000992e09c224 */ /* 0x001fe200078e02a4 */
[----:B------:R-:W-:Y:S04]  /*5230*/  BSSY B1, `(.L_x_205) ;  /* 0x0000006000017945 */ /* 0x000fe80003800000 */
[----:B------:R0:W-:Y:S01]  /*5240*/  @!P4 STG.E.U8 desc[UR36][R10.64+0x28], R9 ;  /* 0x000028090a00c986 */ /* 0x0001e2000c101124 */
[----:B------:R-:W-:Y:S05]  /*5250*/  @P3 BRA `(.L_x_206) ;  /* 0x00000000000c3947 */ /* 0x000fea0003800000 */
[----:B--2---:R-:W0:Y:S02]  /*5260*/  LDG.E.U8 R155, desc[UR36][R12.64+0x29] ;  /* 0x000029240c9b7981 */ /* 0x004e24000c1e1100 */
[----:B0-----:R-:W-:-:S05]  /*5270*/  PRMT R9, R155, 0x8880, RZ ;  /* 0x000088809b097816 */ /* 0x001fca00000000ff */
[----:B------:R-:W-:-:S07]  /*5280*/  IMAD R164, R9, R154, RZ ;  /* 0x0000009a09a47224 */ /* 0x000fce00078e02ff */
.L_x_206:
[----:B------:R-:W-:Y:S05]  /*5290*/  BSYNC B1 ;  /* 0x0000000000017941 */ /* 0x000fea0003800000 */
.L_x_205:
[----:B------:R-:W-:Y:S01]  /*52a0*/  @!P3 IMAD R47, R47, R153, R164 ;  /* 0x000000992f2fb224 */ /* 0x000fe200078e02a4 */
[----:B------:R-:W-:Y:S04]  /*52b0*/  BSSY B1, `(.L_x_207) ;  /* 0x0000006000017945 */ /* 0x000fe80003800000 */
[----:B------:R0:W-:Y:S01]  /*52c0*/  @!P3 STG.E.U8 desc[UR36][R10.64+0x29], R47 ;  /* 0x0000292f0a00b986 */ /* 0x0001e2000c101124 */
[----:B------:R-:W-:Y:S05]  /*52d0*/  @P5 BRA `(.L_x_208) ;  /* 0x00000000000c5947 */ /* 0x000fea0003800000 */
[----:B--2---:R-:W0:Y:S02]  /*52e0*/  LDG.E.U8 R155, desc[UR36][R4.64+0x30] ;  /* 0x00003024049b7981 */ /* 0x004e24000c1e1100 */
[----:B0-----:R-:W-:-:S05]  /*52f0*/  PRMT R9, R155, 0x8880, RZ ;  /* 0x000088809b097816 */ /* 0x001fca00000000ff */
[----:B------:R-:W-:-:S07]  /*5300*/  IMAD R164, R9, R154, RZ ;  /* 0x0000009a09a47224 */ /* 0x000fce00078e02ff */
.L_x_208:
[----:B------:R-:W-:Y:S05]  /*5310*/  BSYNC B1 ;  /* 0x0000000000017941 */ /* 0x000fea0003800000 */
.L_x_207:
[----:B0-----:R-:W-:Y:S01]  /*5320*/  @!P5 IMAD R9, R48, R153, R164 ;  /* 0x000000993009d224 */ /* 0x001fe200078e02a4 */
[----:B------:R-:W-:Y:S04]  /*5330*/  BSSY B1, `(.L_x_209) ;  /* 0x0000006000017945 */ /* 0x000fe80003800000 */
[----:B------:R0:W-:Y:S01]  /*5340*/  @!P5 STG.E.U8 desc[UR36][R6.64+0x30], R9 ;  /* 0x000030090600d986 */ /* 0x0001e2000c101124 */
[----:B------:R-:W-:Y:S05]  /*5350*/  @P1 BRA `(.L_x_210) ;  /* 0x00000000000c1947 */ /* 0x000fea0003800000 */
[----:B--2---:R-:W0:Y:S02]  /*5360*/  LDG.E.U8 R155, desc[UR36][R4.64+0x31] ;  /* 0x00003124049b7981 */ /* 0x004e24000c1e1100 */
[----:B0-----:R-:W-:-:S05]  /*5370*/  PRMT R9, R155, 0x8880, RZ ;  /* 0x000088809b097816 */ /* 0x001fca00000000ff */
[----:B------:R-:W-:-:S07]  /*5380*/  IMAD R164, R9, R154, RZ ;  /* 0x0000009a09a47224 */ /* 0x000fce00078e02ff */
.L_x_210:
[----:B------:R-:W-:Y:S05]  /*5390*/  BSYNC B1 ;  /* 0x0000000000017941 */ /* 0x000fea0003800000 */
.L_x_209:
        /* <DEDUP_REMOVED lines=11> */
.L_x_212:
[----:B------:R-:W-:Y:S05]  /*5450*/  BSYNC B1 ;  /* 0x0000000000017941 */ /* 0x000fea0003800000 */
.L_x_211:
[----:B0-----:R-:W-:Y:S01]  /*5460*/  @!P4 IMAD R9, R50, R153, R164 ;  /* 0x000000993209c224 */ /* 0x001fe200078e02a4 */
[----:B------:R-:W-:Y:S04]  /*5470*/  BSSY B1, `(.L_x_213) ;  /* 0x0000006000017945 */ /* 0x000fe80003800000 */
[----:B------:R0:W-:Y:S01]  /*5480*/  @!P4 STG.E.U8 desc[UR36][R10.64+0x30], R9 ;  /* 0x000030090a00c986 */ /* 0x0001e2000c101124 */
[----:B------:R-:W-:Y:S05]  /*5490*/  @P3 BRA `(.L_x_214) ;  /* 0x00000000000c3947 */ /* 0x000fea0003800000 */
[----:B--2---:R-:W0:Y:S02]  /*54a0*/  LDG.E.U8 R155, desc[UR36][R12.64+0x31] ;  /* 0x000031240c9b7981 */ /* 0x004e24000c1e1100 */
[----:B0-----:R-:W-:-:S05]  /*54b0*/  PRMT R9, R155, 0x8880, RZ ;  /* 0x000088809b097816 */ /* 0x001fca00000000ff */
[----:B------:R-:W-:-:S07]  /*54c0*/  IMAD R164, R9, R154, RZ ;  /* 0x0000009a09a47224 */ /* 0x000fce00078e02ff */
.L_x_214:
[----:B------:R-:W-:Y:S05]  /*54d0*/  BSYNC B1 ;  /* 0x0000000000017941 */ /* 0x000fea0003800000 */
.L_x_213:
[----:B------:R-:W-:Y:S01]  /*54e0*/  @!P3 IMAD R51, R51, R153, R164 ;  /* 0x000000993333b224 */ /* 0x000fe200078e02a4 */
[----:B------:R-:W-:Y:S04]  /*54f0*/  BSSY B1, `(.L_x_215) ;  /* 0x0000006000017945 */ /* 0x000fe80003800000 */
[----:B------:R0:W-:Y:S01]  /*5500*/  @!P3 STG.E.U8 desc[UR36][R10.64+0x31], R51 ;  /* 0x000031330a00b986 */ /* 0x0001e2000c101124 */
[----:B------:R-:W-:Y:S05]  /*5510*/  @P5 BRA `(.L_x_216) ;  /* 0x00000000000c5947 */ /* 0x000fea0003800000 */
[----:B--2---:R-:W0:Y:S02]  /*5520*/  LDG.E.U8 R155, desc[UR36][R4.64+0x38] ;  /* 0x00003824049b7981 */ /* 0x004e24000c1e1100 */
[----:B0-----:R-:W-:-:S05]  /*5530*/  PRMT R9, R155, 0x8880, RZ ;  /* 0x000088809b097816 */ /* 0x001fca00000000ff */
[----:B------:R-:W-:-:S07]  /*5540*/  IMAD R164, R9, R154, RZ ;  /* 0x0000009a09a47224 */ /* 0x000fce00078e02ff */
.L_x_216:
[----:B------:R-:W-:Y:S05]  /*5550*/  BSYNC B1 ;  /* 0x0000000000017941 */ /* 0x000fea0003800000 */
.L_x_215:
[----:B0-----:R-:W-:Y:S01]  /*5560*/  @!P5 IMAD R9, R52, R153, R164 ;  /* 0x000000993409d224 */ /* 0x001fe200078e02a4 */
[----:B------:R-:W-:Y:S04]  /*5570*/  BSSY B1, `(.L_x_217) ;  /* 0x0000006000017945 */ /* 0x000fe80003800000 */
[----:B------:R0:W-:Y:S01]  /*5580*/  @!P5 STG.E.U8 desc[UR36][R6.64+0x38], R9 ;  /* 0x000038090600d986 */ /* 0x0001e2000c101124 */
[----:B------:R-:W-:Y:S05]  /*5590*/  @P1 BRA `(.L_x_218) ;  /* 0x00000000000c1947 */ /* 0x000fea0003800000 */
[----:B--2---:R-:W0:Y:S02]  /*55a0*/  LDG.E.U8 R155, desc[UR36][R4.64+0x39] ;  /* 0x00003924049b7981 */ /* 0x004e24000c1e1100 */
[----:B0-----:R-:W-:-:S05]  /*55b0*/  PRMT R9, R155, 0x8880, RZ ;  /* 0x000088809b097816 */ /* 0x001fca00000000ff */
[----:B------:R-:W-:-:S07]  /*55c0*/  IMAD R164, R9, R154, RZ ;  /* 0x0000009a09a47224 */ /* 0x000fce00078e02ff */
.L_x_218:
[----:B------:R-:W-:Y:S05]  /*55d0*/  BSYNC B1 ;  /* 0x0000000000017941 */ /* 0x000fea0003800000 */
.L_x_217:
        /* <DEDUP_REMOVED lines=11> */
.L_x_220:
[----:B------:R-:W-:Y:S05]  /*5690*/  BSYNC B1 ;  /* 0x0000000000017941 */ /* 0x000fea0003800000 */
.L_x_219:
[----:B0-----:R-:W-:Y:S01]  /*56a0*/  @!P4 IMAD R9, R54, R153, R164 ;  /* 0x000000993609c224 */ /* 0x001fe200078e02a4 */
[----:B------:R-:W-:Y:S04]  /*56b0*/  BSSY B1, `(.L_x_221) ;  /* 0x0000006000017945 */ /* 0x000fe80003800000 */
[----:B------:R0:W-:Y:S01]  /*56c0*/  @!P4 STG.E.U8 desc[UR36][R10.64+0x38], R9 ;  /* 0x000038090a00c986 */ /* 0x0001e2000c101124 */
[----:B------:R-:W-:Y:S05]  /*56d0*/  @P3 BRA `(.L_x_222) ;  /* 0x00000000000c3947 */ /* 0x000fea0003800000 */
[----:B--2---:R-:W0:Y:S02]  /*56e0*/  LDG.E.U8 R155, desc[UR36][R12.64+0x39] ;  /* 0x000039240c9b7981 */ /* 0x004e24000c1e1100 */
[----:B0-----:R-:W-:-:S05]  /*56f0*/  PRMT R9, R155, 0x8880, RZ ;  /* 0x000088809b097816 */ /* 0x001fca00000000ff */
[----:B------:R-:W-:-:S07]  /*5700*/  IMAD R164, R9, R154, RZ ;  /* 0x0000009a09a47224 */ /* 0x000fce00078e02ff */
.L_x_222:
[----:B------:R-:W-:Y:S05]  /*5710*/  BSYNC B1 ;  /* 0x0000000000017941 */ /* 0x000fea0003800000 */
.L_x_221:
[----:B------:R-:W-:Y:S01]  /*5720*/  @!P3 IMAD R55, R55, R153, R164 ;  /* 0x000000993737b224 */ /* 0x000fe200078e02a4 */
[----:B------:R-:W-:Y:S04]  /*5730*/  BSSY B1, `(.L_x_223) ;  /* 0x0000006000017945 */ /* 0x000fe80003800000 */
[----:B------:R0:W-:Y:S01]  /*5740*/  @!P3 STG.E.U8 desc[UR36][R10.64+0x39], R55 ;  /* 0x000039370a00b986 */ /* 0x0001e2000c101124 */
[----:B------:R-:W-:Y:S05]  /*5750*/  @P5 BRA `(.L_x_224) ;  /* 0x00000000000c5947 */ /* 0x000fea0003800000 */
[----:B--2---:R-:W0:Y:S02]  /*5760*/  LDG.E.U8 R155, desc[UR36][R4.64+0x40] ;  /* 0x00004024049b7981 */ /* 0x004e24000c1e1100 */
[----:B0-----:R-:W-:-:S05]  /*5770*/  PRMT R9, R155, 0x8880, RZ ;  /* 0x000088809b097816 */ /* 0x001fca00000000ff */
[----:B------:R-:W-:-:S07]  /*5780*/  IMAD R164, R9, R154, RZ ;  /* 0x0000009a09a47224 */ /* 0x000fce00078e02ff */
.L_x_224:
[----:B------:R-:W-:Y:S05]  /*5790*/  BSYNC B1 ;  /* 0x0000000000017941 */ /* 0x000fea0003800000 */
.L_x_223:
[----:B0-----:R-:W-:Y:S01]  /*57a0*/  @!P5 IMAD R9, R56, R153, R164 ;  /* 0x000000993809d224 */ /* 0x001fe200078e02a4 */
[----:B------:R-:W-:Y:S04]  /*57b0*/  BSSY B1, `(.L_x_225) ;  /* 0x0000006000017945 */ /* 0x000fe80003800000 */
[----:B------:R0:W-:Y:S01]  /*57c0*/  @!P5 STG.E.U8 desc[UR36][R6.64+0x40], R9 ;  /* 0x000040090600d986 */ /* 0x0001e2000c101124 */
[----:B------:R-:W-:Y:S05]  /*57d0*/  @P1 BRA `(.L_x_226) ;  /* 0x00000000000c1947 */ /* 0x000fea0003800000 */
[----:B--2---:R-:W0:Y:S02]  /*57e0*/  LDG.E.U8 R155, desc[UR36][R4.64+0x41] ;  /* 0x00004124049b7981 */ /* 0x004e24000c1e1100 */
[----:B0-----:R-:W-:-:S05]  /*57f0*/  PRMT R9, R155, 0x8880, RZ ;  /* 0x000088809b097816 */ /* 0x001fca00000000ff */
[----:B------:R-:W-:-:S07]  /*5800*/  IMAD R164, R9, R154, RZ ;  /* 0x0000009a09a47224 */ /* 0x000fce00078e02ff */
.L_x_226:
[----:B------:R-:W-:Y:S05]  /*5810*/  BSYNC B1 ;  /* 0x0000000000017941 */ /* 0x000fea0003800000 */
.L_x_225:
        /* <DEDUP_REMOVED lines=11> */
.L_x_228:
[----:B------:R-:W-:Y:S05]  /*58d0*/  BSYNC B1 ;  /* 0x0000000000017941 */ /* 0x000fea0003800000 */
.L_x_227:
[----:B0-----:R-:W-:Y:S01]  /*58e0*/  @!P4 IMAD R9, R58, R153, R164 ;  /* 0x000000993a09c224 */ /* 0x001fe200078e02a4 */
[----:B------:R-:W-:Y:S04]  /*58f0*/  BSSY B1, `(.L_x_229) ;  /* 0x0000006000017945 */ /* 0x000fe80003800000 */
[----:B------:R0:W-:Y:S01]  /*5900*/  @!P4 STG.E.U8 desc[UR36][R10.64+0x40], R9 ;  /* 0x000040090a00c986 */ /* 0x0001e2000c101124 */
[----:B------:R-:W-:Y:S05]  /*5910*/  @P3 BRA `(.L_x_230) ;  /* 0x00000000000c3947 */ /* 0x000fea0003800000 */
[----:B--2---:R-:W0:Y:S02]  /*5920*/  LDG.E.U8 R155, desc[UR36][R12.64+0x41] ;  /* 0x000041240c9b7981 */ /* 0x004e24000c1e1100 */
[----:B0-----:R-:W-:-:S05]  /*5930*/  PRMT R9, R155, 0x8880, RZ ;  /* 0x000088809b097816 */ /* 0x001fca00000000ff */
[----:B------:R-:W-:-:S07]  /*5940*/  IMAD R164, R9, R154, RZ ;  /* 0x0000009a09a47224 */ /* 0x000fce00078e02ff */
.L_x_230:
[----:B------:R-:W-:Y:S05]  /*5950*/  BSYNC B1 ;  /* 0x0000000000017941 */ /* 0x000fea0003800000 */
.L_x_229:
[----:B------:R-:W-:Y:S01]  /*5960*/  @!P3 IMAD R59, R59, R153, R164 ;  /* 0x000000993b3bb224 */ /* 0x000fe200078e02a4 */
[----:B------:R-:W-:Y:S04]  /*5970*/  BSSY B1, `(.L_x_231) ;  /* 0x0000006000017945 */ /* 0x000fe80003800000 */
[----:B------:R0:W-:Y:S01]  /*5980*/  @!P3 STG.E.U8 desc[UR36][R10.64+0x41], R59 ;  /* 0x0000413b0a00b986 */ /* 0x0001e2000c101124 */
[----:B------:R-:W-:Y:S05]  /*5990*/  @P5 BRA `(.L_x_232) ;  /* 0x00000000000c5947 */ /* 0x000fea0003800000 */
[----:B--2---:R-:W0:Y:S02]  /*59a0*/  LDG.E.U8 R155, desc[UR36][R4.64+0x48] ;  /* 0x00004824049b7981 */ /* 0x004e24000c1e1100 */
[----:B0-----:R-:W-:-:S05]  /*59b0*/  PRMT R9, R155, 0x8880, RZ ;  /* 0x000088809b097816 */ /* 0x001fca00000000ff */
[----:B------:R-:W-:-:S07]  /*59c0*/  IMAD R164, R9, R154, RZ ;  /* 0x0000009a09a47224 */ /* 0x000fce00078e02ff */
.L_x_232:
[----:B------:R-:W-:Y:S05]  /*59d0*/  BSYNC B1 ;  /* 0x0000000000017941 */ /* 0x000fea0003800000 */
.L_x_231:
[----:B0-----:R-:W-:Y:S01]  /*59e0*/  @!P5 IMAD R9, R60, R153, R164 ;  /* 0x000000993c09d224 */ /* 0x001fe200078e02a4 */
[----:B------:R-:W-:Y:S04]  /*59f0*/  BSSY B1, `(.L_x_233) ;  /* 0x0000006000017945 */ /* 0x000fe80003800000 */
[----:B------:R0:W-:Y:S01]  /*5a00*/  @!P5 STG.E.U8 desc[UR36][R6.64+0x48], R9 ;  /* 0x000048090600d986 */ /* 0x0001e2000c101124 */
[----:B------:R-:W-:Y:S05]  /*5a10*/  @P1 BRA `(.L_x_234) ;  /* 0x00000000000c1947 */ /* 0x000fea0003800000 */
[----:B--2---:R-:W0:Y:S02]  /*5a20*/  LDG.E.U8 R155, desc[UR36][R4.64+0x49] ;  /* 0x00004924049b7981 */ /* 0x004e24000c1e1100 */
[----:B0-----:R-:W-:-:S05]  /*5a30*/  PRMT R9, R155, 0x8880, RZ ;  /* 0x000088809b097816 */ /* 0x001fca00000000ff */
[----:B------:R-:W-:-:S07]  /*5a40*/  IMAD R164, R9, R154, RZ ;  /* 0x0000009a09a47224 */ /* 0x000fce00078e02ff */
.L_x_234:
[----:B------:R-:W-:Y:S05]  /*5a50*/  BSYNC B1 ;  /* 0x0000000000017941 */ /* 0x000fea0003800000 */
.L_x_233:
        /* <DEDUP_REMOVED lines=11> */
.L_x_236:
[----:B------:R-:W-:Y:S05]  /*5b10*/  BSYNC B1 ;  /* 0x0000000000017941 */ /* 0x000fea0003800000 */
.L_x_235:
[----:B0-----:R-:W-:Y:S01]  /*5b20*/  @!P4 IMAD R9, R62, R153, R164 ;  /* 0x000000993e09c224 */ /* 0x001fe200078e02a4 */
[----:B------:R-:W-:Y:S04]  /*5b30*/  BSSY B1, `(.L_x_237) ;  /* 0x0000006000017945 */ /* 0x000fe80003800000 */
[----:B------:R0:W-:Y:S01]  /*5b40*/  @!P4 STG.E.U8 desc[UR36][R10.64+0x48], R9 ;  /* 0x000048090a00c986 */ /* 0x0001e2000c101124 */
[----:B------:R-:W-:Y:S05]  /*5b50*/  @P3 BRA `(.L_x_238) ;  /* 0x00000000000c3947 */ /* 0x000fea0003800000 */
[----:B--2---:R-:W0:Y:S02]  /*5b60*/  LDG.E.U8 R155, desc[UR36][R12.64+0x49] ;  /* 0x000049240c9b7981 */ /* 0x004e24000c1e1100 */
[----:B0-----:R-:W-:-:S05]  /*5b70*/  PRMT R9, R155, 0x8880, RZ ;  /* 0x000088809b097816 */ /* 0x001fca00000000ff */
[----:B------:R-:W-:-:S07]  /*5b80*/  IMAD R164, R9, R154, RZ ;  /* 0x0000009a09a47224 */ /* 0x000fce00078e02ff */
.L_x_238:
[----:B------:R-:W-:Y:S05]  /*5b90*/  BSYNC B1 ;  /* 0x0000000000017941 */ /* 0x000fea0003800000 */
.L_x_237:
[----:B------:R-:W-:Y:S01]  /*5ba0*/  @!P3 IMAD R63, R63, R153, R164 ;  /* 0x000000993f3fb224 */ /* 0x000fe200078e02a4 */
[----:B------:R-:W-:Y:S04]  /*5bb0*/  BSSY B1, `(.L_x_239) ;  /* 0x0000006000017945 */ /* 0x000fe80003800000 */
[----:B------:R0:W-:Y:S01]  /*5bc0*/  @!P3 STG.E.U8 desc[UR36][R10.64+0x49], R63 ;  /* 0x0000493f0a00b986 */ /* 0x0001e2000c101124 */
[----:B------:R-:W-:Y:S05]  /*5bd0*/  @P5 BRA `(.L_x_240) ;  /* 0x00000000000c5947 */ /* 0x000fea0003800000 */
[----:B--2---:R-:W0:Y:S02]  /*5be0*/  LDG.E.U8 R155, desc[UR36][R4.64+0x50] ;  /* 0x00005024049b7981 */ /* 0x004e24000c1e1100 */
[----:B0-----:R-:W-:-:S05]  /*5bf0*/  PRMT R9, R155, 0x8880, RZ ;  /* 0x000088809b097816 */ /* 0x001fca00000000ff */
[----:B------:R-:W-:-:S07]  /*5c00*/  IMAD R164, R9, R154, RZ ;  /* 0x0000009a09a47224 */ /* 0x000fce00078e02ff */
.L_x_240:
[----:B------:R-:W-:Y:S05]  /*5c10*/  BSYNC B1 ;  /* 0x0000000000017941 */ /* 0x000fea0003800000 */
.L_x_239:
[----:B0-----:R-:W-:Y:S01]  /*5c20*/  @!P5 IMAD R9, R64, R153, R164 ;  /* 0x000000994009d224 */ /* 0x001fe200078e02a4 */
[----:B------:R-:W-:Y:S04]  /*5c30*/  BSSY B1, `(.L_x_241) ;  /* 0x0000006000017945 */ /* 0x000fe80003800000 */
[----:B------:R0:W-:Y:S01]  /*5c40*/  @!P5 STG.E.U8 desc[UR36][R6.64+0x50], R9 ;  /* 0x000050090600d986 */ /* 0x0001e2000c101124 */
[----:B------:R-:W-:Y:S05]  /*5c50*/  @P1 BRA `(.L_x_242) ;  /* 0x00000000000c1947 */ /* 0x000fea0003800000 */
[----:B--2---:R-:W0:Y:S02]  /*5c60*/  LDG.E.U8 R155, desc[UR36][R4.64+0x51] ;  /* 0x00005124049b7981 */ /* 0x004e24000c1e1100 */
[----:B0-----:R-:W-:-:S05]  /*5c70*/  PRMT R9, R155, 0x8880, RZ ;  /* 0x000088809b097816 */ /* 0x001fca00000000ff */
[----:B------:R-:W-:-:S07]  /*5c80*/  IMAD R164, R9, R154, RZ ;  /* 0x0000009a09a47224 */ /* 0x000fce00078e02ff */
.L_x_242:
[----:B------:R-:W-:Y:S05]  /*5c90*/  BSYNC B1 ;  /* 0x0000000000017941 */ /* 0x000fea0003800000 */
.L_x_241:
        /* <DEDUP_REMOVED lines=11> */
.L_x_244:
[----:B------:R-:W-:Y:S05]  /*5d50*/  BSYNC B1 ;  /* 0x0000000000017941 */ /* 0x000fea0003800000 */
.L_x_243:
[----:B0-----:R-:W-:Y:S01]  /*5d60*/  @!P4 IMAD R9, R66, R153, R164 ;  /* 0x000000994209c224 */ /* 0x001fe200078e02a4 */
[----:B------:R-:W-:Y:S04]  /*5d70*/  BSSY B1, `(.L_x_245) ;  /* 0x0000006000017945 */ /* 0x000fe80003800000 */
[----:B------:R0:W-:Y:S01]  /*5d80*/  @!P4 STG.E.U8 desc[UR36][R10.64+0x50], R9 ;  /* 0x000050090a00c986 */ /* 0x0001e2000c101124 */
[----:B------:R-:W-:Y:S05]  /*5d90*/  @P3 BRA `(.L_x_246) ;  /* 0x00000000000c3947 */ /* 0x000fea0003800000 */
[----:B--2---:R-:W0:Y:S02]  /*5da0*/  LDG.E.U8 R155, desc[UR36][R12.64+0x51] ;  /* 0x000051240c9b7981 */ /* 0x004e24000c1e1100 */
[----:B0-----:R-:W-:-:S05]  /*5db0*/  PRMT R9, R155, 0x8880, RZ ;  /* 0x000088809b097816 */ /* 0x001fca00000000ff */
[----:B------:R-:W-:-:S07]  /*5dc0*/  IMAD R164, R9, R154, RZ ;  /* 0x0000009a09a47224 */ /* 0x000fce00078e02ff */
.L_x_246:
[----:B------:R-:W-:Y:S05]  /*5dd0*/  BSYNC B1 ;  /* 0x0000000000017941 */ /* 0x000fea0003800000 */
.L_x_245:
[----:B------:R-:W-:Y:S01]  /*5de0*/  @!P3 IMAD R67, R67, R153, R164 ;  /* 0x000000994343b224 */ /* 0x000fe200078e02a4 */
[----:B------:R-:W-:Y:S04]  /*5df0*/  BSSY B1, `(.L_x_247) ;  /* 0x0000006000017945 */ /* 0x000fe80003800000 */
[----:B------:R0:W-:Y:S01]  /*5e00*/  @!P3 STG.E.U8 desc[UR36][R10.64+0x51], R67 ;  /* 0x000051430a00b986 */ /* 0x0001e2000c101124 */
[----:B------:R-:W-:Y:S05]  /*5e10*/  @P5 BRA `(.L_x_248) ;  /* 0x00000000000c5947 */ /* 0x000fea0003800000 */
[----:B--2---:R-:W0:Y:S02]  /*5e20*/  LDG.E.U8 R155, desc[UR36][R4.64+0x58] ;  /* 0x00005824049b7981 */ /* 0x004e24000c1e1100 */
[----:B0-----:R-:W-:-:S05]  /*5e30*/  PRMT R9, R155, 0x8880, RZ ;  /* 0x000088809b097816 */ /* 0x001fca00000000ff */
[----:B------:R-:W-:-:S07]  /*5e40*/  IMAD R164, R9, R154, RZ ;  /* 0x0000009a09a47224 */ /* 0x000fce00078e02ff */
.L_x_248:
[----:B------:R-:W-:Y:S05]  /*5e50*/  BSYNC B1 ;  /* 0x0000000000017941 */ /* 0x000fea0003800000 */
.L_x_247:
[----:B0-----:R-:W-:Y:S01]  /*5e60*/  @!P5 IMAD R9, R68, R153, R164 ;  /* 0x000000994409d224 */ /* 0x001fe200078e02a4 */
[----:B------:R-:W-:Y:S04]  /*5e70*/  BSSY B1, `(.L_x_249) ;  /* 0x0000006000017945 */ /* 0x000fe80003800000 */
[----:B------:R0:W-:Y:S01]  /*5e80*/  @!P5 STG.E.U8 desc[UR36][R6.64+0x58], R9 ;  /* 0x000058090600d986 */ /* 0x0001e2000c101124 */
[----:B------:R-:W-:Y:S05]  /*5e90*/  @P1 BRA `(.L_x_250) ;  /* 0x00000000000c1947 */ /* 0x000fea0003800000 */
[----:B--2---:R-:W0:Y:S02]  /*5ea0*/  LDG.E.U8 R155, desc[UR36][R4.64+0x59] ;  /* 0x00005924049b7981 */ /* 0x004e24000c1e1100 */
[----:B0-----:R-:W-:-:S05]  /*5eb0*/  PRMT R9, R155, 0x8880, RZ ;  /* 0x000088809b097816 */ /* 0x001fca00000000ff */
[----:B------:R-:W-:-:S07]  /*5ec0*/  IMAD R164, R9, R154, RZ ;  /* 0x0000009a09a47224 */ /* 0x000fce00078e02ff */
.L_x_250:
[----:B------:R-:W-:Y:S05]  /*5ed0*/  BSYNC B1 ;  /* 0x0000000000017941 */ /* 0x000fea0003800000 */
.L_x_249:
        /* <DEDUP_REMOVED lines=11> */
.L_x_252:
[----:B------:R-:W-:Y:S05]  /*5f90*/  BSYNC B1 ;  /* 0x0000000000017941 */ /* 0x000fea0003800000 */
.L_x_251:
[----:B0-----:R-:W-:Y:S01]  /*5fa0*/  @!P4 IMAD R9, R70, R153, R164 ;  /* 0x000000994609c224 */ /* 0x001fe200078e02a4 */
[----:B------:R-:W-:Y:S04]  /*5fb0*/  BSSY B1, `(.L_x_253) ;  /* 0x0000006000017945 */ /* 0x000fe80003800000 */
[----:B------:R0:W-:Y:S01]  /*5fc0*/  @!P4 STG.E.U8 desc[UR36][R10.64+0x58], R9 ;  /* 0x000058090a00c986 */ /* 0x0001e2000c101124 */
[----:B------:R-:W-:Y:S05]  /*5fd0*/  @P3 BRA `(.L_x_254) ;  /* 0x00000000000c3947 */ /* 0x000fea0003800000 */
[----:B--2---:R-:W0:Y:S02]  /*5fe0*/  LDG.E.U8 R155, desc[UR36][R12.64+0x59] ;  /* 0x000059240c9b7981 */ /* 0x004e24000c1e1100 */
[----:B0-----:R-:W-:-:S05]  /*5ff0*/  PRMT R9, R155, 0x8880, RZ ;  /* 0x000088809b097816 */ /* 0x001fca00000000ff */
[----:B------:R-:W-:-:S07]  /*6000*/  IMAD R164, R9, R154, RZ ;  /* 0x0000009a09a47224 */ /* 0x000fce00078e02ff */
.L_x_254:
[----:B------:R-:W-:Y:S05]  /*6010*/  BSYNC B1 ;  /* 0x0000000000017941 */ /* 0x000fea0003800000 */
.L_x_253:
[----:B------:R-:W-:Y:S01]  /*6020*/  @!P3 IMAD R71, R71, R153, R164 ;  /* 0x000000994747b224 */ /* 0x000fe200078e02a4 */
[----:B------:R-:W-:Y:S04]  /*6030*/  BSSY B1, `(.L_x_255) ;  /* 0x0000006000017945 */ /* 0x000fe80003800000 */
[----:B------:R0:W-:Y:S01]  /*6040*/  @!P3 STG.E.U8 desc[UR36][R10.64+0x59], R71 ;  /* 0x000059470a00b986 */ /* 0x0001e2000c101124 */
[----:B------:R-:W-:Y:S05]  /*6050*/  @P5 BRA `(.L_x_256) ;  /* 0x00000000000c5947 */ /* 0x000fea0003800000 */
[----:B--2---:R-:W0:Y:S02]  /*6060*/  LDG.E.U8 R155, desc[UR36][R4.64+0x60] ;  /* 0x00006024049b7981 */ /* 0x004e24000c1e1100 */
[----:B0-----:R-:W-:-:S05]  /*6070*/  PRMT R9, R155, 0x8880, RZ ;  /* 0x000088809b097816 */ /* 0x001fca00000000ff */
[----:B------:R-:W-:-:S07]  /*6080*/  IMAD R164, R9, R154, RZ ;  /* 0x0000009a09a47224 */ /* 0x000fce00078e02ff */
.L_x_256:
[----:B------:R-:W-:Y:S05]  /*6090*/  BSYNC B1 ;  /* 0x0000000000017941 */ /* 0x000fea0003800000 */
.L_x_255:
[----:B0-----:R-:W-:Y:S01]  /*60a0*/  @!P5 IMAD R9, R72, R153, R164 ;  /* 0x000000994809d224 */ /* 0x001fe200078e02a4 */
[----:B------:R-:W-:Y:S04]  /*60b0*/  BSSY B1, `(.L_x_257) ;  /* 0x0000006000017945 */ /* 0x000fe80003800000 */
[----:B------:R0:W-:Y:S01]  /*60c0*/  @!P5 STG.E.U8 desc[UR36][R6.64+0x60], R9 ;  /* 0x000060090600d986 */ /* 0x0001e2000c101124 */
[----:B------:R-:W-:Y:S05]  /*60d0*/  @P1 BRA `(.L_x_258) ;  /* 0x00000000000c1947 */ /* 0x000fea0003800000 */
[----:B--2---:R-:W0:Y:S02]  /*60e0*/  LDG.E.U8 R155, desc[UR36][R4.64+0x61] ;  /* 0x00006124049b7981 */ /* 0x004e24000c1e1100 */
[----:B0-----:R-:W-:-:S05]  /*60f0*/  PRMT R9, R155, 0x8880, RZ ;  /* 0x000088809b097816 */ /* 0x001fca00000000ff */
[----:B------:R-:W-:-:S07]  /*6100*/  IMAD R164, R9, R154, RZ ;  /* 0x0000009a09a47224 */ /* 0x000fce00078e02ff */
.L_x_258:
[----:B------:R-:W-:Y:S05]  /*6110*/  BSYNC B1 ;  /* 0x0000000000017941 */ /* 0x000fea0003800000 */
.L_x_257:
        /* <DEDUP_REMOVED lines=11> */
.L_x_260:
[----:B------:R-:W-:Y:S05]  /*61d0*/  BSYNC B1 ;  /* 0x0000000000017941 */ /* 0x000fea0003800000 */
.L_x_259:
[----:B0-----:R-:W-:Y:S01]  /*61e0*/  @!P4 IMAD R9, R74, R153, R164 ;  /* 0x000000994a09c224 */ /* 0x001fe200078e02a4 */
[----:B------:R-:W-:Y:S04]  /*61f0*/  BSSY B1, `(.L_x_261) ;  /* 0x0000006000017945 */ /* 0x000fe80003800000 */
[----:B------:R0:W-:Y:S01]  /*6200*/  @!P4 STG.E.U8 desc[UR36][R10.64+0x60], R9 ;  /* 0x000060090a00c986 */ /* 0x0001e2000c101124 */
[----:B------:R-:W-:Y:S05]  /*6210*/  @P3 BRA `(.L_x_262) ;  /* 0x00000000000c3947 */ /* 0x000fea0003800000 */
[----:B--2---:R-:W0:Y:S02]  /*6220*/  LDG.E.U8 R155, desc[UR36][R12.64+0x61] ;  /* 0x000061240c9b7981 */ /* 0x004e24000c1e1100 */
[----:B0-----:R-:W-:-:S05]  /*6230*/  PRMT R9, R155, 0x8880, RZ ;  /* 0x000088809b097816 */ /* 0x001fca00000000ff */
[----:B------:R-:W-:-:S07]  /*6240*/  IMAD R164, R9, R154, RZ ;  /* 0x0000009a09a47224 */ /* 0x000fce00078e02ff */
.L_x_262:
[----:B------:R-:W-:Y:S05]  /*6250*/  BSYNC B1 ;  /* 0x0000000000017941 */ /* 0x000fea0003800000 */
.L_x_261:
[----:B------:R-:W-:Y:S01]  /*6260*/  @!P3 IMAD R75, R75, R153, R164 ;  /* 0x000000994b4bb224 */ /* 0x000fe200078e02a4 */
[----:B------:R-:W-:Y:S04]  /*6270*/  BSSY B1, `(.L_x_263) ;  /* 0x0000006000017945 */ /* 0x000fe80003800000 */
[----:B------:R0:W-:Y:S01]  /*6280*/  @!P3 STG.E.U8 desc[UR36][R10.64+0x61], R75 ;  /* 0x0000614b0a00b986 */ /* 0x0001e2000c101124 */
[----:B------:R-:W-:Y:S05]  /*6290*/  @P5 BRA `(.L_x_264) ;  /* 0x00000000000c5947 */ /* 0x000fea0003800000 */
[----:B--2---:R-:W0:Y:S02]  /*62a0*/  LDG.E.U8 R155, desc[UR36][R4.64+0x68] ;  /* 0x00006824049b7981 */ /* 0x004e24000c1e1100 */
[----:B0-----:R-:W-:-:S05]  /*62b0*/  PRMT R9, R155, 0x8880, RZ ;  /* 0x000088809b097816 */ /* 0x001fca00000000ff */
[----:B------:R-:W-:-:S07]  /*62c0*/  IMAD R164, R9, R154, RZ ;  /* 0x0000009a09a47224 */ /* 0x000fce00078e02ff */
.L_x_264:
[----:B------:R-:W-:Y:S05]  /*62d0*/  BSYNC B1 ;  /* 0x0000000000017941 */ /* 0x000fea0003800000 */
.L_x_263:
[----:B0-----:R-:W-:Y:S01]  /*62e0*/  @!P5 IMAD R9, R76, R153, R164 ;  /* 0x000000994c09d224 */ /* 0x001fe200078e02a4 */
[----:B------:R-:W-:Y:S04]  /*62f0*/  BSSY B1, `(.L_x_265) ;  /* 0x0000006000017945 */ /* 0x000fe80003800000 */
[----:B------:R0:W-:Y:S01]  /*6300*/  @!P5 STG.E.U8 desc[UR36][R6.64+0x68], R9 ;  /* 0x000068090600d986 */ /* 0x0001e2000c101124 */
[----:B------:R-:W-:Y:S05]  /*6310*/  @P1 BRA `(.L_x_266) ;  /* 0x00000000000c1947 */ /* 0x000fea0003800000 */
[----:B--2---:R-:W0:Y:S02]  /*6320*/  LDG.E.U8 R155, desc[UR36][R4.64+0x69] ;  /* 0x00006924049b7981 */ /* 0x004e24000c1e1100 */
[----:B0-----:R-:W-:-:S05]  /*6330*/  PRMT R9, R155, 0x8880, RZ ;  /* 0x000088809b097816 */ /* 0x001fca00000000ff */
[----:B------:R-:W-:-:S07]  /*6340*/  IMAD R164, R9, R154, RZ ;  /* 0x0000009a09a47224 */ /* 0x000fce00078e02ff */
.L_x_266:
[----:B------:R-:W-:Y:S05]  /*6350*/  BSYNC B1 ;  /* 0x0000000000017941 */ /* 0x000fea0003800000 */
.L_x_265:
        /* <DEDUP_REMOVED lines=11> */
.L_x_268:
[----:B------:R-:W-:Y:S05]  /*6410*/  BSYNC B1 ;  /* 0x0000000000017941 */ /* 0x000fea0003800000 */
.L_x_267:
[----:B0-----:R-:W-:Y:S01]  /*6420*/  @!P4 IMAD R9, R78, R153, R164 ;  /* 0x000000994e09c224 */ /* 0x001fe200078e02a4 */
[----:B------:R-:W-:Y:S04]  /*6430*/  BSSY B1, `(.L_x_269) ;  /* 0x0000006000017945 */ /* 0x000fe80003800000 */
[----:B------:R0:W-:Y:S01]  /*6440*/  @!P4 STG.E.U8 desc[UR36][R10.64+0x68], R9 ;  /* 0x000068090a00c986 */ /* 0x0001e2000c101124 */
[----:B------:R-:W-:Y:S05]  /*6450*/  @P3 BRA `(.L_x_270) ;  /* 0x00000000000c3947 */ /* 0x000fea0003800000 */
[----:B--2---:R-:W0:Y:S02]  /*6460*/  LDG.E.U8 R155, desc[UR36][R12.64+0x69] ;  /* 0x000069240c9b7981 */ /* 0x004e24000c1e1100 */
[----:B0-----:R-:W-:-:S05]  /*6470*/  PRMT R9, R155, 0x8880, RZ ;  /* 0x000088809b097816 */ /* 0x001fca00000000ff */
[----:B------:R-:W-:-:S07]  /*6480*/  IMAD R164, R9, R154, RZ ;  /* 0x0000009a09a47224 */ /* 0x000fce00078e02ff */
.L_x_270:
[----:B------:R-:W-:Y:S05]  /*6490*/  BSYNC B1 ;  /* 0x0000000000017941 */ /* 0x000fea0003800000 */
.L_x_269:
[----:B------:R-:W-:Y:S01]  /*64a0*/  @!P3 IMAD R79, R79, R153, R164 ;  /* 0x000000994f4fb224 */ /* 0x000fe200078e02a4 */
[----:B------:R-:W-:Y:S04]  /*64b0*/  BSSY B1, `(.L_x_271) ;  /* 0x0000006000017945 */ /* 0x000fe80003800000 */
[----:B------:R0:W-:Y:S01]  /*64c0*/  @!P3 STG.E.U8 desc[UR36][R10.64+0x69], R79 ;  /* 0x0000694f0a00b986 */ /* 0x0001e2000c101124 */
[----:B------:R-:W-:Y:S05]  /*64d0*/  @P5 BRA `(.L_x_272) ;  /* 0x00000000000c5947 */ /* 0x000fea0003800000 */
[----:B--2---:R-:W0:Y:S02]  /*64e0*/  LDG.E.U8 R155, desc[UR36][R4.64+0x70] ;  /* 0x00007024049b7981 */ /* 0x004e24000c1e1100 */
[----:B0-----:R-:W-:-:S05]  /*64f0*/  PRMT R9, R155, 0x8880, RZ ;  /* 0x000088809b097816 */ /* 0x001fca00000000ff */
[----:B------:R-:W-:-:S07]  /*6500*/  IMAD R164, R9, R154, RZ ;  /* 0x0000009a09a47224 */ /* 0x000fce00078e02ff */
.L_x_272:
[----:B------:R-:W-:Y:S05]  /*6510*/  BSYNC B1 ;  /* 0x0000000000017941 */ /* 0x000fea0003800000 */
.L_x_271:
[----:B0-----:R-:W-:Y:S01]  /*6520*/  @!P5 IMAD R9, R80, R153, R164 ;  /* 0x000000995009d224 */ /* 0x001fe200078e02a4 */
[----:B------:R-:W-:Y:S04]  /*6530*/  BSSY B1, `(.L_x_273) ;  /* 0x0000006000017945 */ /* 0x000fe80003800000 */
[----:B------:R0:W-:Y:S01]  /*6540*/  @!P5 STG.E.U8 desc[UR36][R6.64+0x70], R9 ;  /* 0x000070090600d986 */ /* 0x0001e2000c101124 */
[----:B------:R-:W-:Y:S05]  /*6550*/  @P1 BRA `(.L_x_274) ;  /* 0x00000000000c1947 */ /* 0x000fea0003800000 */
[----:B--2---:R-:W0:Y:S02]  /*6560*/  LDG.E.U8 R155, desc[UR36][R4.64+0x71] ;  /* 0x00007124049b7981 */ /* 0x004e24000c1e1100 */
[----:B0-----:R-:W-:-:S05]  /*6570*/  PRMT R9, R155, 0x8880, RZ ;  /* 0x000088809b097816 */ /* 0x001fca00000000ff */
[----:B------:R-:W-:-:S07]  /*6580*/  IMAD R164, R9, R154, RZ ;  /* 0x0000009a09a47224 */ /* 0x000fce00078e02ff */
.L_x_274:
[----:B------:R-:W-:Y:S05]  /*6590*/  BSYNC B1 ;  /* 0x0000000000017941 */ /* 0x000fea0003800000 */
.L_x_273:
[----:B------:R-:W-:Y:S01]  /*65a0*/  ISETP.LT.OR P4, PT, R3, 0x71, !P0 ;  /* 0x000000710300780c */ /* 0x000fe20004781670 */
[----:B------:R-:W-:Y:S01]  /*65b0*/  @!P1 IMAD R81, R81, R153, R164 ;  /* 0x0000009951519224 */ /* 0x000fe200078e02a4 */
[----:B------:R-:W-:Y:S01]  /*65c0*/  BSSY B1, `(.L_x_275) ;  /* 0x000000a000017945 */ /* 0x000fe20003800000 */
[C---:B------:R-:W-:Y:S02]  /*65d0*/  ISETP.LT.OR P3, PT, R3.reuse, 0x72, !P0 ;  /* 0x000000720300780c */ /* 0x040fe40004761670 */
        /* <DEDUP_REMOVED lines=8> */
.L_x_276:
[----:B------:R-:W-:Y:S05]  /*6660*/  BSYNC B1 ;  /* 0x0000000000017941 */ /* 0x000fea0003800000 */
.L_x_275:
[----:B0-----:R-:W-:Y:S01]  /*6670*/  @!P4 IMAD R9, R82, R153, R164 ;  /* 0x000000995209c224 */ /* 0x001fe200078e02a4 */
[----:B------:R-:W-:Y:S04]  /*6680*/  BSSY B1, `(.L_x_277) ;  /* 0x0000006000017945 */ /* 0x000fe80003800000 */
[----:B------:R0:W-:Y:S01]  /*6690*/  @!P4 STG.E.U8 desc[UR36][R10.64+0x70], R9 ;  /* 0x000070090a00c986 */ /* 0x0001e2000c101124 */
[----:B------:R-:W-:Y:S05]  /*66a0*/  @P3 BRA `(.L_x_278) ;  /* 0x00000000000c3947 */ /* 0x000fea0003800000 */
[----:B--2---:R-:W0:Y:S02]  /*66b0*/  LDG.E.U8 R155, desc[UR36][R12.64+0x71] ;  /* 0x000071240c9b7981 */ /* 0x004e24000c1e1100 */
[----:B0-----:R-:W-:-:S05]  /*66c0*/  PRMT R9, R155, 0x8880, RZ ;  /* 0x000088809b097816 */ /* 0x001fca00000000ff */
[----:B------:R-:W-:-:S07]  /*66d0*/  IMAD R164, R9, R154, RZ ;  /* 0x0000009a09a47224 */ /* 0x000fce00078e02ff */
.L_x_278:
[----:B------:R-:W-:Y:S05]  /*66e0*/  BSYNC B1 ;  /* 0x0000000000017941 */ /* 0x000fea0003800000 */
.L_x_277:
[----:B------:R-:W-:Y:S01]  /*66f0*/  @!P3 IMAD R83, R83, R153, R164 ;  /* 0x000000995353b224 */ /* 0x000fe200078e02a4 */
[----:B------:R-:W-:Y:S04]  /*6700*/  BSSY B1, `(.L_x_279) ;  /* 0x0000006000017945 */ /* 0x000fe80003800000 */
[----:B------:R0:W-:Y:S01]  /*6710*/  @!P3 STG.E.U8 desc[UR36][R10.64+0x71], R83 ;  /* 0x000071530a00b986 */ /* 0x0001e2000c101124 */
[----:B------:R-:W-:Y:S05]  /*6720*/  @P1 BRA `(.L_x_280) ;  /* 0x00000000000c1947 */ /* 0x000fea0003800000 */
[----:B--2---:R-:W0:Y:S02]  /*6730*/  LDG.E.U8 R155, desc[UR36][R4.64+0x78] ;  /* 0x00007824049b7981 */ /* 0x004e24000c1e1100 */
[----:B0-----:R-:W-:-:S05]  /*6740*/  PRMT R9, R155, 0x8880, RZ ;  /* 0x000088809b097816 */ /* 0x001fca00000000ff */
[----:B------:R-:W-:-:S07]  /*6750*/  IMAD R164, R9, R154, RZ ;  /* 0x0000009a09a47224 */ /* 0x000fce00078e02ff */
.L_x_280:
[----:B------:R-:W-:Y:S05]  /*6760*/  BSYNC B1 ;  /* 0x0000000000017941 */ /* 0x000fea0003800000 */
.L_x_279:
[----:B0-----:R-:W-:Y:S01]  /*6770*/  @!P1 IMAD R9, R84, R153, R164 ;  /* 0x0000009954099224 */ /* 0x001fe200078e02a4 */
[----:B------:R-:W-:Y:S04]  /*6780*/  BSSY B1, `(.L_x_281) ;  /* 0x0000006000017945 */ /* 0x000fe80003800000 */
[----:B------:R0:W-:Y:S01]  /*6790*/  @!P1 STG.E.U8 desc[UR36][R6.64+0x78], R9 ;  /* 0x0000780906009986 */ /* 0x0001e2000c101124 */
[----:B------:R-:W-:Y:S05]  /*67a0*/  @P2 BRA `(.L_x_282) ;  /* 0x00000000000c2947 */ /* 0x000fea0003800000 */
[----:B--2---:R-:W0:Y:S02]  /*67b0*/  LDG.E.U8 R155, desc[UR36][R4.64+0x79] ;  /* 0x00007924049b7981 */ /* 0x004e24000c1e1100 */
[----:B0-----:R-:W-:-:S05]  /*67c0*/  PRMT R9, R155, 0x8880, RZ ;  /* 0x000088809b097816 */ /* 0x001fca00000000ff */
[----:B------:R-:W-:-:S07]  /*67d0*/  IMAD R164, R9, R154, RZ ;  /* 0x0000009a09a47224 */ /* 0x000fce00078e02ff */
.L_x_282:
[----:B------:R-:W-:Y:S05]  /*67e0*/  BSYNC B1 ;  /* 0x0000000000017941 */ /* 0x000fea0003800000 */
.L_x_281:
[----:B------:R-:W-:Y:S01]  /*67f0*/  @!P2 IMAD R85, R85, R153, R164 ;  /* 0x000000995555a224 */ /* 0x000fe200078e02a4 */
[----:B------:R-:W-:Y:S04]  /*6800*/  BSSY B1, `(.L_x_283) ;  /* 0x0000006000017945 */ /* 0x000fe80003800000 */
[----:B------:R0:W-:Y:S01]  /*6810*/  @!P2 STG.E.U8 desc[UR36][R6.64+0x79], R85 ;  /* 0x000079550600a986 */ /* 0x0001e2000c101124 */
[----:B------:R-:W-:Y:S05]  /*6820*/  @P5 BRA `(.L_x_284) ;  /* 0x00000000000c5947 */ /* 0x000fea0003800000 */
[----:B--2---:R-:W2:Y:S02]  /*6830*/  LDG.E.U8 R155, desc[UR36][R12.64+0x78] ;  /* 0x000078240c9b7981 */ /* 0x004ea4000c1e1100 */
[----:B--2---:R-:W-:-:S05]  /*6840*/  PRMT R5, R155, 0x8880, RZ ;  /* 0x000088809b057816 */ /* 0x004fca00000000ff */
[----:B------:R-:W-:-:S07]  /*6850*/  IMAD R164, R5, R154, RZ ;  /* 0x0000009a05a47224 */ /* 0x000fce00078e02ff */
.L_x_284:
[----:B------:R-:W-:Y:S05]  /*6860*/  BSYNC B1 ;  /* 0x0000000000017941 */ /* 0x000fea0003800000 */
.L_x_283:
[----:B------:R-:W-:Y:S01]  /*6870*/  @!P5 IMAD R5, R86, R153, R164 ;  /* 0x000000995605d224 */ /* 0x000fe200078e02a4 */
[----:B------:R-:W-:Y:S01]  /*6880*/  ISETP.LT.OR P0, PT, R3, 0x7a, !P0 ;  /* 0x0000007a0300780c */ /* 0x000fe20004701670 */
[----:B------:R-:W-:Y:S03]  /*6890*/  BSSY B1, `(.L_x_285) ;  /* 0x0000006000017945 */ /* 0x000fe60003800000 */
[----:B------:R0:W-:Y:S09]  /*68a0*/  @!P5 STG.E.U8 desc[UR36][R10.64+0x78], R5 ;  /* 0x000078050a00d986 */ /* 0x0001f2000c101124 */
[----:B------:R-:W-:Y:S05]  /*68b0*/  @P0 BRA `(.L_x_286) ;  /* 0x00000000000c0947 */ /* 0x000fea0003800000 */
[----:B--2---:R-:W2:Y:S02]  /*68c0*/  LDG.E.U8 R155, desc[UR36][R12.64+0x79] ;  /* 0x000079240c9b7981 */ /* 0x004ea4000c1e1100 */
[----:B--2---:R-:W-:-:S05]  /*68d0*/  PRMT R3, R155, 0x8880, RZ ;  /* 0x000088809b037816 */ /* 0x004fca00000000ff */
[----:B------:R-:W-:-:S07]  /*68e0*/  IMAD R164, R3, R154, RZ ;  /* 0x0000009a03a47224 */ /* 0x000fce00078e02ff */
.L_x_286:
[----:B------:R-:W-:Y:S05]  /*68f0*/  BSYNC B1 ;  /* 0x0000000000017941 */ /* 0x000fea0003800000 */
.L_x_285:
[----:B------:R-:W-:Y:S01]  /*6900*/  IMAD R87, R87, R153, R164 ;  /* 0x0000009957577224 */ /* 0x000fe200078e02a4 */
[----:B------:R-:W-:Y:S06]  /*6910*/  @P0 BRA `(.L_x_287) ;  /* 0x0000001800180947 */ /* 0x000fec0003800000 */
[----:B------:R0:W-:Y:S01]  /*6920*/  STG.E.U8 desc[UR36][R10.64+0x79], R87 ;  /* 0x000079570a007986 */ /* 0x0001e2000c101124 */
[----:B------:R-:W-:Y:S05]  /*6930*/  BRA `(.L_x_287) ;  /* 0x0000001800107947 */ /* 0x000fea0003800000 */
.L_x_30:
[C---:B------:R-:W-:Y:S02]  /*6940*/  ISETP.GE.AND P2, PT, R0.reuse, 0x1, PT ;  /* 0x000000010000780c */ /* 0x040fe40003f46270 */
[----:B------:R-:W-:Y:S02]  /*6950*/  ISETP.GE.AND P0, PT, R0, 0x9, PT ;  /* 0x000000090000780c */ /* 0x000fe40003f06270 */
[C---:B------:R-:W-:Y:S02]  /*6960*/  ISETP.LT.OR P3, PT, R3.reuse, 0x1, !P2 ;  /* 0x000000010300780c */ /* 0x040fe40005761670 */
[C---:B------:R-:W-:Y:S02]  /*6970*/  ISETP.LT.OR P5, PT, R3.reuse, 0x2, !P2 ;  /* 0x000000020300780c */ /* 0x040fe400057a1670 */
[C---:B------:R-:W-:Y:S02]  /*6980*/  ISETP.LT.OR P1, PT, R3.reuse, 0x1, !P0 ;  /* 0x000000010300780c */ /* 0x040fe40004721670 */
[----:B------:R-:W-:-:S07]  /*6990*/  ISETP.LT.OR P4, PT, R3, 0x2, !P0 ;  /* 0x000000020300780c */ /* 0x000fce0004781670 */
[-C--:B------:R-:W-:Y:S02]  /*69a0*/  @!P3 IMAD R5, R88, R153.reuse, RZ ;  /* 0x000000995805b224 */ /* 0x080fe400078e02ff */
[-C--:B------:R-:W-:Y:S02]  /*69b0*/  @!P5 IMAD R89, R89, R153.reuse, RZ ;  /* 0x000000995959d224 */ /* 0x080fe400078e02ff */
[-C--:B------:R-:W-:Y:S01]  /*69c0*/  @!P1 IMAD R13, R90, R153.reuse, RZ ;  /* 0x000000995a0d9224 */ /* 0x080fe200078e02ff */
[----:B------:R0:W-:Y:S01]  /*69d0*/  @!P3 STG.E.U8 desc[UR36][R158.64], R5 ;  /* 0x000000059e00b986 */ /* 0x0001e2000c101124 */
[----:B------:R-:W-:Y:S01]  /*69e0*/  ISETP.LT.OR P3, PT, R3, 0x9, !P2 ;  /* 0x000000090300780c */ /* 0x000fe20005761670 */
[----:B------:R-:W-:Y:S02]  /*69f0*/  @!P4 IMAD R91, R91, R153, RZ ;  /* 0x000000995b5bc224 */ /* 0x000fe400078e02ff */
[----:B------:R-:W-:Y:S01]  /*6a00*/  @!P5 STG.E.U8 desc[UR36][R158.64+0x1], R89 ;  /* 0x000001599e00d986 */ /* 0x000fe2000c101124 */
[----:B------:R-:W-:-:S03]  /*6a10*/  ISETP.LT.OR P5, PT, R3, 0xa, !P2 ;  /* 0x0000000a0300780c */ /* 0x000fc600057a1670 */
[----:B------:R1:W-:Y:S01]  /*6a20*/  @!P1 STG.E.U8 desc[UR36][R8.64], R13 ;  /* 0x0000000d08009986 */ /* 0x0003e2000c101124 */
[----:B------:R-:W-:-:S03]  /*6a30*/  ISETP.LT.OR P1, PT, R3, 0x9, !P0 ;  /* 0x000000090300780c */ /* 0x000fc60004721670 */
[----:B------:R-:W-:Y:S01]  /*6a40*/  @!P4 STG.E.U8 desc[UR36][R8.64+0x1], R91 ;  /* 0x0000015b0800c986 */ /* 0x000fe2000c101124 */
[----:B------:R-:W-:Y:S01]  /*6a50*/  ISETP.LT.OR P4, PT, R3, 0xa, !P0 ;  /* 0x0000000a0300780c */ /* 0x000fe20004781670 */
[----:B------:R-:W-:-:S04]  /*6a60*/  @!P3 IMAD R15, R92, R153, RZ ;  /* 0x000000995c0fb224 */ /* 0x000fc800078e02ff */
[-C--:B------:R-:W-:Y:S01]  /*6a70*/  @!P5 IMAD R93, R93, R153.reuse, RZ ;  /* 0x000000995d5dd224 */ /* 0x080fe200078e02ff */
[----:B------:R3:W-:Y:S01]  /*6a80*/  @!P3 STG.E.U8 desc[UR36][R158.64+0x8], R15 ;  /* 0x0000080f9e00b986 */ /* 0x0007e2000c101124 */
[C---:B------:R-:W-:Y:S02]  /*6a90*/  ISETP.LT.OR P3, PT, R3.reuse, 0x11, !P2 ;  /* 0x000000110300780c */ /* 0x040fe40005761670 */
[-C--:B0-----:R-:W-:Y:S01]  /*6aa0*/  @!P1 IMAD R5, R94, R153.reuse, RZ ;  /* 0x000000995e059224 */ /* 0x081fe200078e02ff */
[----:B------:R-:W-:Y:S01]  /*6ab0*/  @!P5 STG.E.U8 desc[UR36][R158.64+0x9], R93 ;  /* 0x0000095d9e00d986 */ /* 0x000fe2000c101124 */
[----:B------:R-:W-:Y:S02]  /*6ac0*/  ISETP.LT.OR P5, PT, R3, 0x12, !P2 ;  /* 0x000000120300780c */ /* 0x000fe400057a1670 */
[----:B------:R-:W-:Y:S01]  /*6ad0*/  @!P4 IMAD R95, R95, R153, RZ ;  /* 0x000000995f5fc224 */ /* 0x000fe200078e02ff */
[----:B------:R0:W-:Y:S01]  /*6ae0*/  @!P1 STG.E.U8 desc[UR36][R8.64+0x8], R5 ;  /* 0x0000080508009986 */ /* 0x0001e2000c101124 */
[----:B------:R-:W-:-:S03]  /*6af0*/  ISETP.LT.OR P1, PT, R3, 0x11, !P0 ;  /* 0x000000110300780c */ /* 0x000fc60004721670 */
[----:B------:R-:W-:Y:S01]  /*6b00*/  @!P4 STG.E.U8 desc[UR36][R8.64+0x9], R95 ;  /* 0x0000095f0800c986 */ /* 0x000fe2000c101124 */
[----:B------:R-:W-:Y:S01]  /*6b10*/  ISETP.LT.OR P4, PT, R3, 0x12, !P0 ;  /* 0x000000120300780c */ /* 0x000fe20004781670 */
[----:B-1----:R-:W-:-:S04]  /*6b20*/  @!P3 IMAD R13, R96, R153, RZ ;  /* 0x00000099600db224 */ /* 0x002fc800078e02ff */
[-C--:B------:R-:W-:Y:S01]  /*6b30*/  @!P5 IMAD R97, R97, R153.reuse, RZ ;  /* 0x000000996161d224 */ /* 0x080fe200078e02ff */
[----:B------:R1:W-:Y:S01]  /*6b40*/  @!P3 STG.E.U8 desc[UR36][R158.64+0x10], R13 ;  /* 0x0000100d9e00b986 */ /* 0x0003e2000c101124 */
[C---:B------:R-:W-:Y:S02]  /*6b50*/  ISETP.LT.OR P3, PT, R3.reuse, 0x19, !P2 ;  /* 0x000000190300780c */ /* 0x040fe40005761670 */
[-C--:B---3--:R-:W-:Y:S01]  /*6b60*/  @!P1 IMAD R15, R98, R153.reuse, RZ ;  /* 0x00000099620f9224 */ /* 0x088fe200078e02ff */
[----:B------:R-:W-:Y:S01]  /*6b70*/  @!P5 STG.E.U8 desc[UR36][R158.64+0x11], R97 ;  /* 0x000011619e00d986 */ /* 0x000fe2000c101124 */
[----:B------:R-:W-:Y:S02]  /*6b80*/  ISETP.LT.OR P5, PT, R3, 0x1a, !P2 ;  /* 0x0000001a0300780c */ /* 0x000fe400057a1670 */
[----:B------:R-:W-:Y:S01]  /*6b90*/  @!P4 IMAD R99, R99, R153, RZ ;  /* 0x000000996363c224 */ /* 0x000fe200078e02ff */
[----:B------:R3:W-:Y:S01]  /*6ba0*/  @!P1 STG.E.U8 desc[UR36][R8.64+0x10], R15 ;  /* 0x0000100f08009986 */ /* 0x0007e2000c101124 */
[----:B------:R-:W-:-:S03]  /*6bb0*/  ISETP.LT.OR P1, PT, R3, 0x19, !P0 ;  /* 0x000000190300780c */ /* 0x000fc60004721670 */
[----:B------:R-:W-:Y:S01]  /*6bc0*/  @!P4 STG.E.U8 desc[UR36][R8.64+0x11], R99 ;  /* 0x000011630800c986 */ /* 0x000fe2000c101124 */
[----:B------:R-:W-:Y:S01]  /*6bd0*/  ISETP.LT.OR P4, PT, R3, 0x1a, !P0 ;  /* 0x0000001a0300780c */ /* 0x000fe20004781670 */
[----:B0-----:R-:W-:-:S04]  /*6be0*/  @!P3 IMAD R5, R100, R153, RZ ;  /* 0x000000996405b224 */ /* 0x001fc800078e02ff */
[-C--:B------:R-:W-:Y:S01]  /*6bf0*/  @!P5 IMAD R101, R101, R153.reuse, RZ ;  /* 0x000000996565d224 */ /* 0x080fe200078e02ff */
[----:B------:R0:W-:Y:S01]  /*6c00*/  @!P3 STG.E.U8 desc[UR36][R158.64+0x18], R5 ;  /* 0x000018059e00b986 */ /* 0x0001e2000c101124 */
[C---:B------:R-:W-:Y:S02]  /*6c10*/  ISETP.LT.OR P3, PT, R3.reuse, 0x21, !P2 ;  /* 0x000000210300780c */ /* 0x040fe40005761670 */
[-C--:B-1----:R-:W-:Y:S01]  /*6c20*/  @!P1 IMAD R13, R102, R153.reuse, RZ ;  /* 0x00000099660d9224 */ /* 0x082fe200078e02ff */
[----:B------:R-:W-:Y:S01]  /*6c30*/  @!P5 STG.E.U8 desc[UR36][R158.64+0x19], R101 ;  /* 0x000019659e00d986 */ /* 0x000fe2000c101124 */
[----:B------:R-:W-:Y:S02]  /*6c40*/  ISETP.LT.OR P5, PT, R3, 0x22, !P2 ;  /* 0x000000220300780c */ /* 0x000fe400057a1670 */
[----:B------:R-:W-:Y:S01]  /*6c50*/  @!P4 IMAD R103, R103, R153, RZ ;  /* 0x000000996767c224 */ /* 0x000fe200078e02ff */
[----:B------:R1:W-:Y:S01]  /*6c60*/  @!P1 STG.E.U8 desc[UR36][R8.64+0x18], R13 ;  /* 0x0000180d08009986 */ /* 0x0003e2000c101124 */
[----:B------:R-:W-:-:S03]  /*6c70*/  ISETP.LT.OR P1, PT, R3, 0x21, !P0 ;  /* 0x000000210300780c */ /* 0x000fc60004721670 */
[----:B------:R-:W-:Y:S01]  /*6c80*/  @!P4 STG.E.U8 desc[UR36][R8.64+0x19], R103 ;  /* 0x000019670800c986 */ /* 0x000fe2000c101124 */
[----:B------:R-:W-:Y:S01]  /*6c90*/  ISETP.LT.OR P4, PT, R3, 0x22, !P0 ;  /* 0x000000220300780c */ /* 0x000fe20004781670 */
[----:B---3--:R-:W-:-:S04]  /*6ca0*/  @!P3 IMAD R15, R104, R153, RZ ;  /* 0x00000099680fb224 */ /* 0x008fc800078e02ff */
        /* <DEDUP_REMOVED lines=128> */
[----:B------:R-:W-:-:S02]  /*74b0*/  ISETP.GE.AND P1, PT, R0, 0x81, PT ;  /* 0x000000810000780c */ /* 0x000fc40003f26270 */
[C---:B------:R-:W-:Y:S01]  /*74c0*/  ISETP.LT.OR P5, PT, R3.reuse, 0x79, !P0 ;  /* 0x000000790300780c */ /* 0x040fe200047a1670 */
[----:B------:R-:W-:Y:S01]  /*74d0*/  @!P4 STG.E.U8 desc[UR36][R8.64+0x71], R147 ;  /* 0x000071930800c986 */ /* 0x000fe2000c101124 */
[C---:B------:R-:W-:Y:S01]  /*74e0*/  ISETP.LT.OR P0, PT, R3.reuse, 0x7a, !P0 ;  /* 0x0000007a0300780c */ /* 0x040fe20004701670 */
[----:B0-----:R-:W-:Y:S01]  /*74f0*/  @!P3 IMAD R5, R148, R153, RZ ;  /* 0x000000999405b224 */ /* 0x001fe200078e02ff */
[----:B------:R-:W-:-:S03]  /*7500*/  ISETP.LT.OR P4, PT, R3, 0x1, !P1 ;  /* 0x000000010300780c */ /* 0x000fc60004f81670 */
[----:B------:R-:W-:Y:S01]  /*7510*/  @!P2 IMAD R149, R149, R153, RZ ;  /* 0x000000999595a224 */ /* 0x000fe200078e02ff */
[----:B------:R0:W-:Y:S01]  /*7520*/  @!P3 STG.E.U8 desc[UR36][R158.64+0x78], R5 ;  /* 0x000078059e00b986 */ /* 0x0001e2000c101124 */
[----:B------:R-:W-:-:S03]  /*7530*/  ISETP.LT.OR P3, PT, R3, 0x2, !P1 ;  /* 0x000000020300780c */ /* 0x000fc60004f61670 */
[----:B------:R-:W-:Y:S01]  /*7540*/  @!P2 STG.E.U8 desc[UR36][R158.64+0x79], R149 ;  /* 0x000079959e00a986 */ /* 0x000fe2000c101124 */
[-C--:B-1----:R-:W-:Y:S01]  /*7550*/  @!P5 IMAD R13, R150, R153.reuse, RZ ;  /* 0x00000099960dd224 */ /* 0x082fe200078e02ff */
[----:B------:R-:W-:Y:S01]  /*7560*/  ISETP.GE.AND P2, PT, R0, 0x89, PT ;  /* 0x000000890000780c */ /* 0x000fe20003f46270 */
[-C--:B------:R-:W-:Y:S02]  /*7570*/  @!P0 IMAD R151, R151, R153.reuse, RZ ;  /* 0x0000009997978224 */ /* 0x080fe400078e02ff */
[----:B---3--:R-:W-:Y:S01]  /*7580*/  @!P4 IMAD R15, R24, R153, RZ ;  /* 0x00000099180fc224 */ /* 0x008fe200078e02ff */
[----:B------:R1:W-:Y:S01]  /*7590*/  @!P5 STG.E.U8 desc[UR36][R8.64+0x78], R13 ;  /* 0x0000780d0800d986 */ /* 0x0003e2000c101124 */
[----:B------:R-:W-:-:S03]  /*75a0*/  ISETP.LT.OR P5, PT, R3, 0x1, !P2 ;  /* 0x000000010300780c */ /* 0x000fc600057a1670 */
[----:B------:R-:W-:Y:S01]  /*75b0*/  @!P3 IMAD R25, R25, R153, RZ ;  /* 0x000000991919b224 */ /* 0x000fe200078e02ff */
[----:B------:R-:W-:Y:S01]  /*75c0*/  @!P0 STG.E.U8 desc[UR36][R8.64+0x79], R151 ;  /* 0x0000799708008986 */ /* 0x000fe2000c101124 */
[----:B------:R-:W-:-:S03]  /*75d0*/  ISETP.LT.OR P0, PT, R3, 0x2, !P2 ;  /* 0x000000020300780c */ /* 0x000fc60005701670 */
[----:B------:R-:W-:Y:S01]  /*75e0*/  @!P4 STG.E.U8 desc[UR36][R6.64], R15 ;  /* 0x0000000f0600c986 */ /* 0x000fe2000c101124 */
        /* <DEDUP_REMOVED lines=19> */
[-C--:B------:R-:W-:Y:S01]  /*7720*/  @!P4 IMAD R9, R32, R153.reuse, RZ ;  /* 0x000000992009c224 */ /* 0x080fe200078e02ff */
        /* <DEDUP_REMOVED lines=127> */
[----:B-1----:R-:W-:-:S04]  /*7f20*/  @!P5 IMAD R13, R74, R153, RZ ;  /* 0x000000994a0dd224 */ /* 0x002fc800078e02ff */
        /* <DEDUP_REMOVED lines=12> */
[----:B------:R-:W-:-:S04]  /*7ff0*/  @!P0 IMAD R9, R78, R153, RZ ;  /* 0x000000994e098224 */ /* 0x000fc800078e02ff */
[-C--:B------:R-:W-:Y:S01]  /*8000*/  @!P4 IMAD R79, R79, R153.reuse, RZ ;  /* 0x000000994f4fc224 */ /* 0x080fe200078e02ff */
[----:B------:R1:W-:Y:S01]  /*8010*/  @!P0 STG.E.U8 desc[UR36][R10.64+0x68], R9 ;  /* 0x000068090a008986 */ /* 0x0003e2000c101124 */
[----:B------:R-:W-:Y:S02]  /*8020*/  ISETP.LT.OR P0, PT, R3, 0x71, !P2 ;  /* 0x000000710300780c */ /* 0x000fe40005701670 */
[----:B------:R-:W-:Y:S01]  /*8030*/  @!P3 IMAD R81, R81, R153, RZ ;  /* 0x000000995151b224 */ /* 0x000fe200078e02ff */
[----:B------:R3:W-:Y:S01]  /*8040*/  @!P4 STG.E.U8 desc[UR36][R10.64+0x69], R79 ;  /* 0x0000694f0a00c986 */ /* 0x0007e2000c101124 */
[----:B------:R-:W-:-:S03]  /*8050*/  ISETP.LT.OR P4, PT, R3, 0x72, !P2 ;  /* 0x000000720300780c */ /* 0x000fc60005781670 */
[----:B------:R3:W-:Y:S01]  /*8060*/  @!P3 STG.E.U8 desc[UR36][R6.64+0x71], R81 ;  /* 0x000071510600b986 */ /* 0x0007e2000c101124 */
[C---:B------:R-:W-:Y:S02]  /*8070*/  ISETP.LT.OR P3, PT, R3.reuse, 0x79, !P1 ;  /* 0x000000790300780c */ /* 0x040fe40004f61670 */
[C---:B------:R-:W-:Y:S01]  /*8080*/  ISETP.LT.OR P1, PT, R3.reuse, 0x7a, !P1 ;  /* 0x0000007a0300780c */ /* 0x040fe20004f21670 */
[----:B------:R3:W-:Y:S01]  /*8090*/  @!P5 STG.E.U8 desc[UR36][R6.64+0x70], R13 ;  /* 0x0000700d0600d986 */ /* 0x0007e2000c101124 */
[C---:B------:R-:W-:Y:S02]  /*80a0*/  ISETP.LT.OR P5, PT, R3.reuse, 0x79, !P2 ;  /* 0x000000790300780c */ /* 0x040fe400057a1670 */
[----:B------:R-:W-:Y:S01]  /*80b0*/  ISETP.LT.OR P2, PT, R3, 0x7a, !P2 ;  /* 0x0000007a0300780c */ /* 0x000fe20005741670 */
[-C--:B------:R-:W-:Y:S02]  /*80c0*/  @!P0 IMAD R3, R82, R153.reuse, RZ ;  /* 0x0000009952038224 */ /* 0x080fe400078e02ff */
[----:B------:R-:W-:-:S03]  /*80d0*/  @!P4 IMAD R83, R83, R153, RZ ;  /* 0x000000995353c224 */ /* 0x000fc600078e02ff */
[----:B------:R3:W-:Y:S01]  /*80e0*/  @!P0 STG.E.U8 desc[UR36][R10.64+0x70], R3 ;  /* 0x000070030a008986 */ /* 0x0007e2000c101124 */
[-C--:B0-----:R-:W-:Y:S02]  /*80f0*/  @!P3 IMAD R5, R84, R153.reuse, RZ ;  /* 0x000000995405b224 */ /* 0x081fe400078e02ff */
[-C--:B------:R-:W-:Y:S01]  /*8100*/  @!P1 IMAD R85, R85, R153.reuse, RZ ;  /* 0x0000009955559224 */ /* 0x080fe200078e02ff */
[----:B------:R3:W-:Y:S01]  /*8110*/  @!P4 STG.E.U8 desc[UR36][R10.64+0x71], R83 ;  /* 0x000071530a00c986 */ /* 0x0007e2000c101124 */
[-C--:B-1----:R-:W-:Y:S02]  /*8120*/  @!P5 IMAD R9, R86, R153.reuse, RZ ;  /* 0x000000995609d224 */ /* 0x082fe400078e02ff */
[----:B------:R-:W-:Y:S01]  /*8130*/  @!P2 IMAD R87, R87, R153, RZ ;  /* 0x000000995757a224 */ /* 0x000fe200078e02ff */
[----:B------:R3:W-:Y:S04]  /*8140*/  @!P3 STG.E.U8 desc[UR36][R6.64+0x78], R5 ;  /* 0x000078050600b986 */ /* 0x0007e8000c101124 */
[----:B------:R3:W-:Y:S04]  /*8150*/  @!P1 STG.E.U8 desc[UR36][R6.64+0x79], R85 ;  /* 0x0000795506009986 */ /* 0x0007e8000c101124 */
[----:B------:R3:W-:Y:S04]  /*8160*/  @!P5 STG.E.U8 desc[UR36][R10.64+0x78], R9 ;  /* 0x000078090a00d986 */ /* 0x0007e8000c101124 */
[----:B------:R3:W-:Y:S02]  /*8170*/  @!P2 STG.E.U8 desc[UR36][R10.64+0x79], R87 ;  /* 0x000079570a00a986 */ /* 0x0007e4000c101124 */
.L_x_287:
[----:B------:R-:W-:Y:S05]  /*8180*/  BSYNC B0 ;  /* 0x0000000000007941 */ /* 0x000fea0003800000 */
.L_x_29:
[----:B------:R-:W-:Y:S01]  /*8190*/  ULDC UR4, c[0x0][0xc] ;  /* 0x0000030000047ab9 */ /* 0x000fe20000000800 */
[----:B------:R-:W-:Y:S01]  /*81a0*/  ULDC UR5, c[0x0][0x10] ;  /* 0x0000040000057ab9 */ /* 0x000fe20000000800 */
[----:B---3--:R-:W3:Y:S01]  /*81b0*/  LDC R3, c[0x0][0x14] ;  /* 0x00000500ff037b82 */ /* 0x008ee20000000800 */
[----:B------:R-:W-:Y:S01]  /*81c0*/  UIMAD.WIDE.U32 UR4, UR4, UR5, URZ ;  /* 0x00000005040472a5 */ /* 0x000fe2000f8e003f */
[----:B------:R-:W-:Y:S01]  /*81d0*/  PRMT R0, RZ, 0x7610, R0 ;  /* 0x00007610ff007816 */ /* 0x000fe20000000000 */
[----:B------:R-:W-:Y:S02]  /*81e0*/  IMAD.MOV.U32 R23, RZ, RZ, -0x1 ;  /* 0xffffffffff177424 */ /* 0x000fe400078e00ff */
[----:B------:R-:W-:Y:S02]  /*81f0*/  IMAD.MOV.U32 R22, RZ, RZ, -0x1 ;  /* 0xffffffffff167424 */ /* 0x000fe400078e00ff */
[----:B---3--:R-:W-:-:S04]  /*8200*/  IMAD.WIDE.U32 R16, R3, UR4, R16 ;  /* 0x0000000403107c25 */ /* 0x008fc8000f8e0010 */
[----:B------:R-:W-:Y:S01]  /*8210*/  IMAD R3, R3, UR5, RZ ;  /* 0x0000000503037c24 */ /* 0x000fe2000f8e02ff */
[----:B------:R-:W-:Y:S02]  /*8220*/  ULDC.64 UR4, c[0x0][0x650] ;  /* 0x0001940000047ab9 */ /* 0x000fe40000000a00 */
[----:B------:R-:W-:Y:S01]  /*8230*/  ISETP.GE.U32.AND P0, PT, R16, UR4, PT ;  /* 0x0000000410007c0c */ /* 0x000fe2000bf06070 */
[----:B------:R-:W-:-:S05]  /*8240*/  IMAD.IADD R17, R17, 0x1, R3 ;  /* 0x0000000111117824 */ /* 0x000fca00078e0203 */
[----:B------:R-:W-:-:S13]  /*8250*/  ISETP.GE.U32.AND.EX P0, PT, R17, UR5, PT, P0 ;  /* 0x0000000511007c0c */ /* 0x000fda000bf06100 */
[----:B------:R-:W-:Y:S05]  /*8260*/  @P0 BRA `(.L_x_288) ;  /* 0x0000000400640947 */ /* 0x000fea0003800000 */
[----:B------:R-:W3:Y:S01]  /*8270*/  S2R R12, SR_CTAID.X ;  /* 0x00000000000c7919 */ /* 0x000ee20000002500 */
[----:B0-----:R-:W0:Y:S01]  /*8280*/  LDC.64 R10, c[0x0][0x628] ;  /* 0x00018a00ff0a7b82 */ /* 0x001e220000000a00 */
[----:B------:R-:W-:Y:S01]  /*8290*/  ULDC UR4, c[0x0][0x150] ;  /* 0x0000540000047ab9 */ /* 0x000fe20000000800 */
[----:B------:R-:W-:Y:S01]  /*82a0*/  IMAD.MOV.U32 R8, RZ, RZ, R16 ;  /* 0x000000ffff087224 */ /* 0x000fe200078e0010 */
[----:B------:R-:W0:Y:S01]  /*82b0*/  S2R R23, SR_CTAID.Y ;  /* 0x0000000000177919 */ /* 0x000e220000002600 */
[----:B------:R-:W-:-:S04]  /*82c0*/  IMAD.MOV.U32 R9, RZ, RZ, R17 ;  /* 0x000000ffff097224 */ /* 0x000fc800078e0011 */
[----:B------:R-:W1:Y:S08]  /*82d0*/  LDC R21, c[0x0][0x144] ;  /* 0x00005100ff157b82 */ /* 0x000e700000000800 */
[----:B------:R-:W1:Y:S08]  /*82e0*/  LDC R0, c[0x0][0x630] ;  /* 0x00018c00ff007b82 */ /* 0x000e700000000800 */
[----:B------:R-:W1:Y:S01]  /*82f0*/  LDC.64 R14, c[0x0][0x620] ;  /* 0x00018800ff0e7b82 */ /* 0x000e620000000a00 */
[----:B0-----:R-:W-:-:S04]  /*8300*/  ISETP.NE.U32.AND P0, PT, R10, RZ, PT ;  /* 0x000000ff0a00720c */ /* 0x001fc80003f05070 */
[----:B------:R-:W-:Y:S02]  /*8310*/  ISETP.NE.AND.EX P0, PT, R11, RZ, PT, P0 ;  /* 0x000000ff0b00720c */ /* 0x000fe40003f05300 */
[----:B---3--:R-:W-:-:S05]  /*8320*/  I2FP.F32.U32 R3, R12 ;  /* 0x0000000c00037245 */ /* 0x008fca0000201000 */
[----:B------:R-:W-:-:S04]  /*8330*/  FMUL R3, R3, UR4 ;  /* 0x0000000403037c20 */ /* 0x000fc80008400000 */
[----:B------:R0:W3:Y:S02]  /*8340*/  F2I.U32.TRUNC.NTZ R20, R3 ;  /* 0x0000000300147305 */ /* 0x0000e4000020f000 */
[----:B------:R-:W-:Y:S05]  /*8350*/  @!P0 BRA `(.L_x_289) ;  /* 0x0000000000288947 */ /* 0x000fea0003800000 */
[----:B0-----:R-:W0:Y:S02]  /*8360*/  LDC R3, c[0x0][0x634] ;  /* 0x00018d00ff037b82 */ /* 0x001e240000000800 */
[----:B0-----:R-:W-:-:S05]  /*8370*/  IADD3 R3, P0, R16, R3, RZ ;  /* 0x0000000310037210 */ /* 0x001fca0007f1e0ff */
[----:B------:R-:W-:-:S04]  /*8380*/  IMAD.X R13, RZ, RZ, R17, P0 ;  /* 0x000000ffff0d7224 */ /* 0x000fc800000e0611 */
[----:B------:R-:W-:-:S04]  /*8390*/  IMAD.WIDE.U32 R4, R13, R10, RZ ;  /* 0x0000000a0d047225 */ /* 0x000fc800078e00ff */
[----:B-1----:R-:W-:-:S04]  /*83a0*/  IMAD.WIDE.U32 R6, P0, R3, R11, R4 ;  /* 0x0000000b03067225 */ /* 0x002fc80007800004 */
[----:B------:R-:W-:-:S04]  /*83b0*/  IMAD.WIDE.U32 R4, R3, R10, RZ ;  /* 0x0000000a03047225 */ /* 0x000fc800078e00ff */
[----:B------:R-:W-:Y:S01]  /*83c0*/  IMAD.X R9, RZ, RZ, RZ, P0 ;  /* 0x000000ffff097224 */ /* 0x000fe200000e06ff */
[----:B------:R-:W-:Y:S01]  /*83d0*/  IADD3 RZ, P0, R5, R6, RZ ;  /* 0x0000000605ff7210 */ /* 0x000fe20007f1e0ff */
[----:B------:R-:W-:-:S04]  /*83e0*/  IMAD.MOV.U32 R8, RZ, RZ, R7 ;  /* 0x000000ffff087224 */ /* 0x000fc800078e0007 */
[----:B------:R-:W-:-:S08]  /*83f0*/  IMAD.WIDE.U32.X R8, R13, R11, R8, P0 ;  /* 0x0000000b0d087225 */ /* 0x000fd000000e0408 */
.L_x_289:
[----:B------:R-:W2:Y:S01]  /*8400*/  LDC.64 R26, c[0x0][0x640] ;  /* 0x00019000ff1a7b82 */ /* 0x000ea20000000a00 */
[-CC-:B-1----:R-:W-:Y:S01]  /*8410*/  SHF.R.U64 R22, R8, R0.reuse, R9.reuse ;  /* 0x0000000008167219 */ /* 0x182fe20000001209 */
[----:B---3--:R-:W-:Y:S01]  /*8420*/  IMAD.MOV R20, RZ, RZ, -R20 ;  /* 0x000000ffff147224 */ /* 0x008fe200078e0a14 */
[----:B------:R-:W-:Y:S01]  /*8430*/  SHF.R.U32.HI R0, RZ, R0, R9 ;  /* 0x00000000ff007219 */ /* 0x000fe20000011609 */
[----:B------:R-:W-:Y:S01]  /*8440*/  ULDC UR4, c[0x0][0x154] ;  /* 0x0000550000047ab9 */ /* 0x000fe20000000800 */
[----:B0-----:R-:W-:Y:S01]  /*8450*/  IADD3 R3, P0, RZ, -R22, RZ ;  /* 0x80000016ff037210 */ /* 0x001fe20007f1e0ff */
[----:B------:R-:W-:Y:S02]  /*8460*/  IMAD R21, R21, R20, R12 ;  /* 0x0000001415157224 */ /* 0x000fe400078e020c */
[----:B------:R-:W0:Y:S01]  /*8470*/  LDC R6, c[0x0][0x618] ;  /* 0x00018600ff067b82 */ /* 0x000e220000000800 */
[----:B------:R-:W-:Y:S02]  /*8480*/  IMAD.MOV.U32 R7, RZ, RZ, 0x1 ;  /* 0x00000001ff077424 */ /* 0x000fe400078e00ff */
[----:B------:R-:W-:-:S04]  /*8490*/  IMAD.X R5, RZ, RZ, ~R0, P0 ;  /* 0x000000ffff057224 */ /* 0x000fc800000e0e00 */
[-C--:B------:R-:W-:Y:S01]  /*84a0*/  IMAD R0, R5, R14.reuse, RZ ;  /* 0x0000000e05007224 */ /* 0x080fe200078e02ff */
[----:B------:R-:W1:Y:S01]  /*84b0*/  LDC R8, c[0x0][0x608] ;  /* 0x00018200ff087b82 */ /* 0x000e620000000800 */
[----:B------:R-:W-:-:S04]  /*84c0*/  IMAD.WIDE.U32 R4, R3, R14, R16 ;  /* 0x0000000e03047225 */ /* 0x000fc800078e0010 */
[----:B------:R-:W-:Y:S01]  /*84d0*/  IMAD R3, R3, R15, R0 ;  /* 0x0000000f03037224 */ /* 0x000fe200078e0200 */
[----:B------:R-:W-:Y:S02]  /*84e0*/  I2FP.F32.U32 R0, R23 ;  /* 0x0000001700007245 */ /* 0x000fe40000201000 */
[----:B------:R-:W3:Y:S01]  /*84f0*/  LDC R24, c[0x0][0x658] ;  /* 0x00019600ff187b82 */ /* 0x000ee20000000800 */
[----:B------:R-:W-:Y:S01]  /*8500*/  IMAD.IADD R3, R5, 0x1, R3 ;  /* 0x0000000105037824 */ /* 0x000fe200078e0203 */
[----:B--2---:R-:W-:Y:S01]  /*8510*/  ISETP.NE.U32.AND P0, PT, R26, RZ, PT ;  /* 0x000000ff1a00720c */ /* 0x004fe20003f05070 */
[----:B------:R-:W-:Y:S01]  /*8520*/  FMUL R0, R0, UR4 ;  /* 0x0000000400007c20 */ /* 0x000fe20008400000 */
[----:B------:R-:W-:Y:S02]  /*8530*/  IMAD.MOV.U32 R5, RZ, RZ, -0x1 ;  /* 0xffffffffff057424 */ /* 0x000fe400078e00ff */
[----:B------:R-:W-:Y:S01]  /*8540*/  ISETP.NE.AND.EX P0, PT, R27, RZ, PT, P0 ;  /* 0x000000ff1b00720c */ /* 0x000fe20003f05300 */
[----:B------:R2:W2:Y:S01]  /*8550*/  F2I.U32.TRUNC.NTZ R13, R0 ;  /* 0x00000000000d7305 */ /* 0x0004a2000020f000 */
[----:B------:R-:W2:Y:S01]  /*8560*/  LDC R20, c[0x0][0x148] ;  /* 0x00005200ff147b82 */ /* 0x000ea20000000800 */
[----:B0-----:R-:W-:-:S02]  /*8570*/  SHF.R.U64 R12, R4, R6, R3 ;  /* 0x00000006040c7219 */ /* 0x001fc40000001203 */
[----:B------:R-:W-:-:S05]  /*8580*/  SHF.R.U32.HI R3, RZ, R6, R3 ;  /* 0x00000006ff037219 */ /* 0x000fca0000011603 */
[----:B------:R-:W0:Y:S01]  /*8590*/  LDC R15, c[0x0][0x600] ;  /* 0x00018000ff0f7b82 */ /* 0x000e220000000800 */
[-CC-:B-1----:R-:W-:Y:S02]  /*85a0*/  SHF.R.U64 R10, R12, R8.reuse, R3.reuse ;  /* 0x000000080c0a7219 */ /* 0x182fe40000001203 */
[----:B------:R-:W-:-:S05]  /*85b0*/  SHF.R.U32.HI R3, RZ, R8, R3 ;  /* 0x00000008ff037219 */ /* 0x000fca0000011603 */
[----:B------:R-:W1:Y:S01]  /*85c0*/  LDC R28, c[0x0][0x648] ;  /* 0x00019200ff1c7b82 */ /* 0x000e620000000800 */
[-C--:B---3--:R-:W-:Y:S02]  /*85d0*/  SHF.L.U32 R4, R5, R24.reuse, RZ ;  /* 0x0000001805047219 */ /* 0x088fe400000006ff */
[--C-:B------:R-:W-:Y:S02]  /*85e0*/  SHF.R.U64 R14, R10, R24, R3.reuse ;  /* 0x000000180a0e7219 */ /* 0x100fe40000001203 */
[----:B------:R-:W-:Y:S02]  /*85f0*/  LOP3.LUT R25, RZ, R4, RZ, 0x33, !PT ;  /* 0x00000004ff197212 */ /* 0x000fe400078e33ff */
[-C--:B------:R-:W-:Y:S01]  /*8600*/  SHF.R.U32.HI R5, RZ, R24.reuse, R3 ;  /* 0x00000018ff057219 */ /* 0x080fe20000011603 */
[----:B------:R-:W3:Y:S01]  /*8610*/  LDC R29, c[0x0][0x638] ;  /* 0x00018e00ff1d7b82 */ /* 0x000ee20000000800 */
[----:B------:R-:W-:Y:S01]  /*8620*/  SHF.L.U32 R152, R7, R24, RZ ;  /* 0x0000001807987219 */ /* 0x000fe200000006ff */
[----:B------:R-:W-:-:S06]  /*8630*/  IMAD.MOV.U32 R4, RZ, RZ, R14 ;  /* 0x000000ffff047224 */ /* 0x000fcc00078e000e */
[----:B------:R-:W0:Y:S01]  /*8640*/  LDC R30, c[0x0][0x610] ;  /* 0x00018400ff1e7b82 */ /* 0x000e220000000800 */
[----:B------:R-:W-:Y:S05]  /*8650*/  @!P0 BRA `(.L_x_290) ;  /* 0x0000000000288947 */ /* 0x000fea0003800000 */
[----:B------:R-:W4:Y:S02]  /*8660*/  LDC R3, c[0x0][0x64c] ;  /* 0x00019300ff037b82 */ /* 0x000f240000000800 */
[----:B----4-:R-:W-:-:S05]  /*8670*/  IADD3 R3, P0, R14, R3, RZ ;  /* 0x000000030e037210 */ /* 0x010fca0007f1e0ff */
        /* <DEDUP_REMOVED lines=8> */
.L_x_290:
[----:B------:R-:W-:Y:S01]  /*8700*/  ISETP.NE.AND P0, PT, R2, 0x1, PT ;  /* 0x000000010200780c */ /* 0x000fe20003f05270 */
[----:B0-----:R-:W-:Y:S01]  /*8710*/  VIADD R7, R15, 0xffffffff ;  /* 0xffffffff0f077836 */ /* 0x001fe20000000000 */
[----:B-12---:R-:W-:Y:S01]  /*8720*/  SHF.R.U64 R0, R4, R28, R5 ;  /* 0x0000001c04007219 */ /* 0x006fe20000001205 */
[----:B------:R-:W-:Y:S01]  /*8730*/  IMAD.MOV R13, RZ, RZ, -R13 ;  /* 0x000000ffff0d7224 */ /* 0x000fe200078e0a0d */
[----:B------:R-:W-:Y:S01]  /*8740*/  LOP3.LUT R5, R10, R25, RZ, 0xc0, !PT ;  /* 0x000000190a057212 */ /* 0x000fe200078ec0ff */
[----:B------:R-:W-:Y:S02]  /*8750*/  IMAD.MOV.U32 R4, RZ, RZ, 0x1 ;  /* 0x00000001ff047424 */ /* 0x000fe400078e00ff */
[----:B------:R-:W-:Y:S02]  /*8760*/  IMAD.MOV R3, RZ, RZ, -R0 ;  /* 0x000000ffff037224 */ /* 0x000fe400078e0a00 */
[----:B------:R-:W-:Y:S01]  /*8770*/  IMAD R152, R152, R0, R5 ;  /* 0x0000000098987224 */ /* 0x000fe200078e0205 */
[----:B------:R-:W-:Y:S01]  /*8780*/  LOP3.LUT R5, R12, R7, RZ, 0xc0, !PT ;  /* 0x000000070c057212 */ /* 0x000fe200078ec0ff */
[----:B---3--:R-:W-:-:S02]  /*8790*/  IMAD R0, R3, R29, R14 ;  /* 0x0000001d03007224 */ /* 0x008fc400078e020e */
[----:B------:R-:W-:Y:S02]  /*87a0*/  @P0 IMAD R21, R20, R13, R23 ;  /* 0x0000000d14150224 */ /* 0x000fe400078e0217 */
[----:B------:R-:W-:Y:S01]  /*87b0*/  IMAD R3, R0, R15, R5 ;  /* 0x0000000f00037224 */ /* 0x000fe200078e0205 */
[----:B------:R-:W-:Y:S01]  /*87c0*/  PRMT R0, R4, 0x7610, R0 ;  /* 0x0000761004007816 */ /* 0x000fe20000000000 */
[----:B------:R-:W-:-:S05]  /*87d0*/  IMAD R152, R152, R30, R21 ;  /* 0x0000001e98987224 */ /* 0x000fca00078e0215 */
[----:B------:R-:W-:Y:S02]  /*87e0*/  SEL R23, R3, R152, !P0 ;  /* 0x0000009803177207 */ /* 0x000fe40004000000 */
[----:B------:R-:W-:-:S07]  /*87f0*/  SEL R152, R152, R3, !P0 ;  /* 0x0000000398987207 */ /* 0x000fce0004000000 */
.L_x_288:
[----:B------:R-:W-:-:S13]  /*8800*/  LOP3.LUT P0, RZ, R0, 0xff, RZ, 0xc0, !PT ;  /* 0x000000ff00ff7812 */ /* 0x000fda000780c0ff */
[----:B------:R-:W-:Y:S05]  /*8810*/  @P0 BRA `(.L_x_291) ;  /* 0xffffff8400f80947 */ /* 0x000fea000383ffff */
[----:B------:R-:W-:Y:S05]  /*8820*/  EXIT ;  /* 0x000000000000794d */ /* 0x000fea0003800000 */
.L_x_4:
[----:B0-----:R-:W-:Y:S01]  /*8830*/  ULDC.64 UR4, c[0x0][0x650] ;  /* 0x0001940000047ab9 */ /* 0x001fe20000000a00 */
        /* <DEDUP_REMOVED lines=25> */
.L_x_293:
[--C-:B------:R-:W-:Y:S01]  /*89d0*/  SHF.R.U64 R12, R10, R14, R11.reuse ;  /* 0x0000000e0a0c7219 */ /* 0x100fe2000000120b */
[----:B------:R-:W0:Y:S01]  /*89e0*/  LDC R22, c[0x0][0x618] ;  /* 0x00018600ff167b82 */ /* 0x000e220000000800 */
[----:B------:R-:W-:Y:S01]  /*89f0*/  I2FP.F32.U32 R6, R4 ;  /* 0x0000000400067245 */ /* 0x000fe20000201000 */
[----:B------:R-:W-:Y:S01]  /*8a00*/  ULDC UR4, c[0x0][0x150] ;  /* 0x0000540000047ab9 */ /* 0x000fe20000000800 */
[----:B------:R-:W-:Y:S02]  /*8a10*/  SHF.R.U32.HI R5, RZ, R14, R11 ;  /* 0x0000000eff057219 */ /* 0x000fe4000001160b */
[----:B------:R-:W-:Y:S01]  /*8a20*/  IADD3 R9, P0, RZ, -R12, RZ ;  /* 0x8000000cff097210 */ /* 0x000fe20007f1e0ff */
[----:B------:R-:W-:Y:S01]  /*8a30*/  FMUL R11, R6, UR4 ;  /* 0x00000004060b7c20 */ /* 0x000fe20008400000 */
[----:B------:R-:W-:Y:S01]  /*8a40*/  ULDC UR4, c[0x0][0x154] ;  /* 0x0000550000047ab9 */ /* 0x000fe20000000800 */
[----:B------:R-:W1:Y:S02]  /*8a50*/  LDC.64 R24, c[0x0][0x640] ;  /* 0x00019000ff187b82 */ /* 0x000e640000000a00 */
[----:B------:R-:W-:-:S02]  /*8a60*/  IMAD.X R5, RZ, RZ, ~R5, P0 ;  /* 0x000000ffff057224 */ /* 0x000fc400000e0e05 */
[----:B------:R-:W2:Y:S01]  /*8a70*/  F2I.U32.TRUNC.NTZ R11, R11 ;  /* 0x0000000b000b7305 */ /* 0x000ea2000020f000 */
[----:B------:R-:W-:-:S03]  /*8a80*/  IMAD.WIDE.U32 R6, R9, R20, R16 ;  /* 0x0000001409067225 */ /* 0x000fc600078e0010 */
[----:B------:R-:W3:Y:S01]  /*8a90*/  LDC R13, c[0x0][0x144] ;  /* 0x00005100ff0d7b82 */ /* 0x000ee20000000800 */
[----:B------:R-:W-:-:S04]  /*8aa0*/  IMAD R8, R5, R20, RZ ;  /* 0x0000001405087224 */ /* 0x000fc800078e02ff */
[----:B------:R-:W-:Y:S02]  /*8ab0*/  IMAD R5, R9, R21, R8 ;  /* 0x0000001509057224 */ /* 0x000fe400078e0208 */
[----:B------:R-:W-:Y:S01]  /*8ac0*/  IMAD.MOV.U32 R8, RZ, RZ, -0x1 ;  /* 0xffffffffff087424 */ /* 0x000fe200078e00ff */
[----:B------:R-:W4:Y:S01]  /*8ad0*/  LDC R14, c[0x0][0x608] ;  /* 0x00018200ff0e7b82 */ /* 0x000f220000000800 */
[----:B------:R-:W-:Y:S01]  /*8ae0*/  IMAD.IADD R5, R7, 0x1, R5 ;  /* 0x0000000107057824 */ /* 0x000fe200078e0205 */
[----:B------:R-:W-:-:S04]  /*8af0*/  I2FP.F32.U32 R7, R3 ;  /* 0x0000000300077245 */ /* 0x000fc80000201000 */
[-C--:B0-----:R-:W-:Y:S01]  /*8b00*/  SHF.R.U64 R10, R6, R22.reuse, R5 ;  /* 0x00000016060a7219 */ /* 0x081fe20000001205 */
[----:B--2---:R-:W-:Y:S01]  /*8b10*/  IMAD.MOV R6, RZ, RZ, -R11 ;  /* 0x000000ffff067224 */ /* 0x004fe200078e0a0b */
[----:B------:R-:W0:Y:S01]  /*8b20*/  LDC R9, c[0x0][0x658] ;  /* 0x00019600ff097b82 */ /* 0x000e220000000800 */
[----:B-1----:R-:W-:Y:S01]  /*8b30*/  ISETP.NE.U32.AND P0, PT, R24, RZ, PT ;  /* 0x000000ff1800720c */ /* 0x002fe20003f05070 */
[----:B------:R-:W-:Y:S01]  /*8b40*/  FMUL R7, R7, UR4 ;  /* 0x0000000407077c20 */ /* 0x000fe20008400000 */
[----:B------:R-:W-:Y:S02]  /*8b50*/  SHF.R.U32.HI R5, RZ, R22, R5 ;  /* 0x00000016ff057219 */ /* 0x000fe40000011605 */
[----:B------:R-:W-:-:S03]  /*8b60*/  ISETP.NE.AND.EX P0, PT, R25, RZ, PT, P0 ;  /* 0x000000ff1900720c */ /* 0x000fc60003f05300 */
[----:B------:R-:W1:Y:S01]  /*8b70*/  LDC R20, c[0x0][0x148] ;  /* 0x00005200ff147b82 */ /* 0x000e620000000800 */
[----:B---3--:R-:W-:Y:S02]  /*8b80*/  IMAD R23, R13, R6, R4 ;  /* 0x000000060d177224 */ /* 0x008fe400078e0204 */
[----:B------:R-:W-:-:S05]  /*8b90*/  IMAD.MOV.U32 R6, RZ, RZ, 0x1 ;  /* 0x00000001ff067424 */ /* 0x000fca00078e00ff */
[----:B------:R-:W2:Y:S01]  /*8ba0*/  LDC R21, c[0x0][0x600] ;  /* 0x00018000ff157b82 */ /* 0x000ea20000000800 */
[-CC-:B----4-:R-:W-:Y:S02]  /*8bb0*/  SHF.R.U64 R13, R10, R14.reuse, R5.reuse ;  /* 0x0000000e0a0d7219 */ /* 0x190fe40000001205 */
[----:B------:R-:W-:Y:S02]  /*8bc0*/  SHF.R.U32.HI R4, RZ, R14, R5 ;  /* 0x0000000eff047219 */ /* 0x000fe40000011605 */
[----:B------:R3:W4:Y:S03]  /*8bd0*/  F2I.U32.TRUNC.NTZ R14, R7 ;  /* 0x00000007000e7305 */ /* 0x000726000020f000 */
[----:B------:R-:W1:Y:S01]  /*8be0*/  LDC R26, c[0x0][0x648] ;  /* 0x00019200ff1a7b82 */ /* 0x000e620000000800 */
[-C--:B0-----:R-:W-:Y:S02]  /*8bf0*/  SHF.R.U64 R15, R13, R9.reuse, R4 ;  /* 0x000000090d0f7219 */ /* 0x081fe40000001204 */
[----:B------:R-:W-:-:S02]  /*8c00*/  SHF.L.U32 R8, R8, R9, RZ ;  /* 0x0000000908087219 */ /* 0x000fc400000006ff */
[-C--:B------:R-:W-:Y:S01]  /*8c10*/  SHF.R.U32.HI R5, RZ, R9.reuse, R4 ;  /* 0x00000009ff057219 */ /* 0x080fe20000011604 */
[----:B------:R-:W-:Y:S01]  /*8c20*/  IMAD.MOV.U32 R4, RZ, RZ, R15 ;  /* 0x000000ffff047224 */ /* 0x000fe200078e000f */
[----:B------:R-:W-:Y:S01]  /*8c30*/  SHF.L.U32 R22, R6, R9, RZ ;  /* 0x0000000906167219 */ /* 0x000fe200000006ff */
[----:B------:R-:W0:Y:S01]  /*8c40*/  LDC R27, c[0x0][0x638] ;  /* 0x00018e00ff1b7b82 */ /* 0x000e220000000800 */
[----:B------:R-:W-:-:S07]  /*8c50*/  LOP3.LUT R28, RZ, R8, RZ, 0x33, !PT ;  /* 0x00000008ff1c7212 */ /* 0x000fce00078e33ff */
        /* <DEDUP_REMOVED lines=12> */
.L_x_294:
[----:B------:R-:W-:Y:S01]  /*8d20*/  ISETP.NE.AND P0, PT, R2, 0x1, PT ;  /* 0x000000010200780c */ /* 0x000fe20003f05270 */
[----:B--2---:R-:W-:Y:S01]  /*8d30*/  VIADD R7, R21, 0xffffffff ;  /* 0xffffffff15077836 */ /* 0x004fe20000000000 */
[----:B-1----:R-:W-:Y:S01]  /*8d40*/  SHF.R.U64 R5, R4, R26, R5 ;  /* 0x0000001a04057219 */ /* 0x002fe20000001205 */
[----:B------:R-:W-:Y:S01]  /*8d50*/  IMAD.MOV R14, RZ, RZ, -R14 ;  /* 0x000000ffff0e7224 */ /* 0x000fe200078e0a0e */
[----:B------:R-:W-:Y:S01]  /*8d60*/  LOP3.LUT R4, R13, R28, RZ, 0xc0, !PT ;  /* 0x0000001c0d047212 */ /* 0x000fe200078ec0ff */
[----:B------:R-:W-:Y:S01]  /*8d70*/  IMAD.MOV.U32 R8, RZ, RZ, R12 ;  /* 0x000000ffff087224 */ /* 0x000fe200078e000c */
[----:B------:R-:W-:Y:S01]  /*8d80*/  LOP3.LUT R10, R10, R7, RZ, 0xc0, !PT ;  /* 0x000000070a0a7212 */ /* 0x000fe200078ec0ff */
[----:B------:R-:W-:Y:S02]  /*8d90*/  IMAD.MOV R6, RZ, RZ, -R5 ;  /* 0x000000ffff067224 */ /* 0x000fe400078e0a05 */
[----:B------:R-:W-:-:S04]  /*8da0*/  IMAD R4, R22, R5, R4 ;  /* 0x0000000516047224 */ /* 0x000fc800078e0204 */
[----:B------:R-:W-:Y:S02]  /*8db0*/  @P0 IMAD R23, R20, R14, R3 ;  /* 0x0000000e14170224 */ /* 0x000fe400078e0203 */
[----:B0-----:R-:W-:Y:S02]  /*8dc0*/  IMAD R3, R6, R27, R15 ;  /* 0x0000001b06037224 */ /* 0x001fe400078e020f */
[----:B------:R-:W-:Y:S02]  /*8dd0*/  IMAD R7, R4, R29, R23 ;  /* 0x0000001d04077224 */ /* 0x000fe400078e0217 */
[----:B------:R-:W-:Y:S02]  /*8de0*/  IMAD R4, R3, R21, R10 ;  /* 0x0000001503047224 */ /* 0x000fe400078e020a */
[----:B------:R-:W-:-:S03]  /*8df0*/  IMAD.MOV.U32 R6, RZ, RZ, 0x1 ;  /* 0x00000001ff067424 */ /* 0x000fc600078e00ff */
[----:B------:R-:W-:Y:S02]  /*8e00*/  SEL R9, R4, R7, !P0 ;  /* 0x0000000704097207 */ /* 0x000fe40004000000 */
[----:B------:R-:W-:-:S07]  /*8e10*/  SEL R7, R7, R4, !P0 ;  /* 0x0000000407077207 */ /* 0x000fce0004000000 */
.L_x_292:
[----:B------:R-:W-:-:S08]  /*8e20*/  NOP ;  /* 0x0000000000007918 */ /* 0x000fd00000000000 */
[----:B------:R-:W0:-:S00]  /*8e30*/  USETMAXREG.DEALLOC.CTAPOOL 0x28 ;  /* 0x00000028000079c8 */ /* 0x000e0000080e0500 */
[----:B0-----:R-:W-:-:S13]  /*8e40*/  ISETP.NE.AND P0, PT, R0, RZ, PT ;  /* 0x000000ff0000720c */ /* 0x001fda0003f05270 */
[----:B------:R-:W-:Y:S05]  /*8e50*/  @P0 EXIT ;  /* 0x000000000000094d */ /* 0x000fea0003800000 */
[----:B------:R-:W-:Y:S01]  /*8e60*/  LOP3.LUT P0, RZ, R6, 0xff, RZ, 0xc0, !PT ;  /* 0x000000ff06ff7812 */ /* 0x000fe2000780c0ff */
[----:B------:R-:W-:Y:S02]  /*8e70*/  IMAD.MOV.U32 R0, RZ, RZ, 0x1 ;  /* 0x00000001ff007424 */ /* 0x000fe400078e00ff */
[----:B------:R-:W-:-:S10]  /*8e80*/  IMAD.MOV.U32 R12, RZ, RZ, RZ ;  /* 0x000000ffff0c7224 */ /* 0x000fd400078e00ff */
[----:B------:R-:W-:Y:S05]  /*8e90*/  @!P0 BRA `(.L_x_295) ;  /* 0x0000000c00308947 */ /* 0x000fea0003800000 */
[----:B------:R-:W0:Y:S01]  /*8ea0*/  LDC R0, c[0x0][0x28c] ;  /* 0x0000a300ff007b82 */ /* 0x000e220000000800 */
[----:B------:R-:W-:Y:S01]  /*8eb0*/  ULDC UR5, c[0x0][0x600] ;  /* 0x0001800000057ab9 */ /* 0x000fe20000000800 */
[----:B------:R-:W-:Y:S01]  /*8ec0*/  ULDC UR4, c[0x0][0xc] ;  /* 0x0000030000047ab9 */ /* 0x000fe20000000800 */
[----:B------:R-:W-:Y:S01]  /*8ed0*/  UIADD3 UR16, UR5, -0x1, URZ ;  /* 0xffffffff05107890 */ /* 0x000fe2000fffe03f */
[C---:B------:R-:W-:Y:S01]  /*8ee0*/  LOP3.LUT P2, RZ, R18.reuse, 0x7f, RZ, 0xc0, !PT ;  /* 0x0000007f12ff7812 */ /* 0x040fe2000784c0ff */
[----:B------:R-:W-:Y:S01]  /*8ef0*/  ULDC UR6, c[0x0][0x658] ;  /* 0x0001960000067ab9 */ /* 0x000fe20000000800 */
[----:B------:R-:W-:Y:S01]  /*8f00*/  ULDC UR5, c[0x0][0x10] ;  /* 0x0000040000057ab9 */ /* 0x000fe20000000800 */
[----:B------:R-:W-:Y:S01]  /*8f10*/  UMOV UR7, 0xffffffff ;  /* 0xffffffff00077882 */ /* 0x000fe20000000000 */
[----:B------:R-:W-:Y:S01]  /*8f20*/  UMOV UR8, 0x1 ;  /* 0x0000000100087882 */ /* 0x000fe20000000000 */
[----:B------:R-:W-:Y:S01]  /*8f30*/  UIMAD.WIDE.U32 UR4, UR4, UR5, URZ ;  /* 0x00000005040472a5 */ /* 0x000fe2000f8e003f */
[----:B------:R-:W-:Y:S01]  /*8f40*/  LOP3.LUT P0, RZ, R18, 0x1f, RZ, 0xc0, !PT ;  /* 0x0000001f12ff7812 */ /* 0x000fe2000780c0ff */
[----:B------:R-:W-:Y:S01]  /*8f50*/  USHF.L.U32 UR7, UR7, UR6, URZ ;  /* 0x0000000607077299 */ /* 0x000fe2000800063f */
[----:B------:R-:W-:Y:S01]  /*8f60*/  BSSY B0, `(.L_x_295) ;  /* 0x00000bf000007945 */ /* 0x000fe20003800000 */
[----:B------:R-:W-:Y:S01]  /*8f70*/  USHF.L.U32 UR18, UR8, UR6, URZ ;  /* 0x0000000608127299 */ /* 0x000fe2000800063f */
[----:B------:R-:W-:Y:S01]  /*8f80*/  IMAD.MOV.U32 R13, RZ, RZ, 0x1 ;  /* 0x00000001ff0d7424 */ /* 0x000fe200078e00ff */
[----:B------:R-:W-:Y:S01]  /*8f90*/  LOP3.LUT R11, R19, 0x2, RZ, 0xfc, !PT ;  /* 0x00000002130b7812 */ /* 0x000fe200078efcff */
[----:B------:R-:W-:Y:S01]  /*8fa0*/  ULDC UR6, c[0x0][0x14] ;  /* 0x0000050000067ab9 */ /* 0x000fe20000000800 */
[----:B------:R-:W-:Y:S01]  /*8fb0*/  PLOP3.LUT P0, PT, P0, P2, PT, 0x8a, 0x0 ;  /* 0x000000000000781c */ /* 0x000fe20000705172 */
[----:B------:R-:W-:Y:S01]  /*8fc0*/  UIMAD.WIDE.U32 UR20, UR4, UR6, URZ ;  /* 0x00000006041472a5 */ /* 0x000fe2000f8e003f */
[----:B------:R-:W-:Y:S01]  /*8fd0*/  IMAD.MOV.U32 R12, RZ, RZ, RZ ;  /* 0x000000ffff0c7224 */ /* 0x000fe200078e00ff */
[----:B------:R-:W-:-:S02]  /*8fe0*/  UIMAD UR13, UR5, UR6, URZ ;  /* 0x00000006050d72a4 */ /* 0x000fc4000f8e023f */
[----:B------:R-:W-:Y:S01]  /*8ff0*/  ULOP3.LUT UR17, URZ, UR7, URZ, 0x33, !UPT ;  /* 0x000000073f117292 */ /* 0x000fe2000f8e333f */
[----:B0-----:R-:W-:Y:S01]  /*9000*/  VIADD R0, R0, 0x3f ;  /* 0x0000003f00007836 */ /* 0x001fe20000000000 */
[----:B------:R-:W-:Y:S01]  /*9010*/  UIADD3 UR13, UR21, UR13, URZ ;  /* 0x0000000d150d7290 */ /* 0x000fe2000fffe03f */
[----:B------:R-:W-:-:S03]  /*9020*/  ULDC.64 UR22, c[0x0][0x198] ;  /* 0x0000660000167ab9 */ /* 0x000fc60000000a00 */
[----:B------:R-:W-:-:S04]  /*9030*/  SHF.R.S32.HI R3, RZ, 0x1f, R0 ;  /* 0x0000001fff037819 */ /* 0x000fc80000011400 */
[----:B------:R-:W-:Y:S01]  /*9040*/  LEA.HI R3, R3, R0, RZ, 0x6 ;  /* 0x0000000003037211 */ /* 0x000fe200078f30ff */
[----:B------:R-:W-:-:S03]  /*9050*/  IMAD.MOV.U32 R0, RZ, RZ, 0x1 ;  /* 0x00000001ff007424 */ /* 0x000fc600078e00ff */
[----:B------:R-:W-:-:S05]  /*9060*/  SHF.R.S32.HI R3, RZ, 0x6, R3 ;  /* 0x00000006ff037819 */ /* 0x000fca0000011403 */
[----:B------:R-:W-:-:S07]  /*9070*/  VIADD R10, R3, 0x1 ;  /* 0x00000001030a7836 */ /* 0x000fce0000000000 */
.L_x_307:
[----:B------:R-:W-:-:S03]  /*9080*/  UMOV UR4, 0xffffffff ;  /* 0xffffffff00047882 */ /* 0x000fc60000000000 */
[----:B------:R-:W-:Y:S05]  /*9090*/  BRA.DIV UR4, `(.L_x_296) ;  /* 0x00000012044c7947 */ /* 0x000fea000b800000 */
[----:B------:R-:W-:-:S13]  /*90a0*/  ELECT P6, URZ, PT ;  /* 0x00000000003f782f */ /* 0x000fda00038c0000 */
.L_x_323:
[----:B------:R-:W0:Y:S01]  /*90b0*/  LDC R4, c[0x0][0x28c] ;  /* 0x0000a300ff047b82 */ /* 0x000e220000000800 */
[----:B------:R-:W-:Y:S01]  /*90c0*/  BSSY B1, `(.L_x_297) ;  /* 0x0000037000017945 */ /* 0x000fe20003800000 */
[----:B0-----:R-:W-:-:S13]  /*90d0*/  ISETP.LT.OR P6, PT, R4, 0x1, !P6 ;  /* 0x000000010400780c */ /* 0x001fda00077c1670 */
[----:B------:R-:W-:Y:S05]  /*90e0*/  @P6 BRA `(.L_x_298) ;  /* 0x0000000000d06947 */ /* 0x000fea0003800000 */
[----:B------:R-:W-:Y:S02]  /*90f0*/  IMAD.SHL.U32 R15, R9, 0x80, RZ ;  /* 0x00000080090f7824 */ /* 0x000fe400078e00ff */
[----:B------:R-:W-:Y:S02]  /*9100*/  IMAD.SHL.U32 R18, R7, 0x100, RZ ;  /* 0x0000010007127824 */ /* 0x000fe400078e00ff */
[----:B------:R-:W-:Y:S02]  /*9110*/  IMAD.MOV.U32 R20, RZ, RZ, RZ ;  /* 0x000000ffff147224 */ /* 0x000fe400078e00ff */
[----:B------:R-:W-:Y:S02]  /*9120*/  IMAD.MOV.U32 R4, RZ, RZ, R10 ;  /* 0x000000ffff047224 */ /* 0x000fe400078e000a */
[----:B------:R-:W-:Y:S02]  /*9130*/  IMAD.MOV.U32 R5, RZ, RZ, R0 ;  /* 0x000000ffff057224 */ /* 0x000fe400078e0000 */
[----:B------:R-:W-:-:S07]  /*9140*/  IMAD.MOV.U32 R6, RZ, RZ, R12 ;  /* 0x000000ffff067224 */ /* 0x000fce00078e000c */
.L_x_302:
[----:B------:R-:W0:Y:S01]  /*9150*/  S2R R14, SR_CgaCtaId ;  /* 0x00000000000e7919 */ /* 0x000e220000008800 */
[----:B------:R-:W-:Y:S01]  /*9160*/  MOV R7, 0x400 ;  /* 0x0000040000077802 */ /* 0x000fe20000000f00 */
[----:B------:R-:W1:Y:S03]  /*9170*/  @!P2 LDC R9, c[0x0][0x500] ;  /* 0x00014000ff09ab82 */ /* 0x000e660000000800 */
[----:B0-----:R-:W-:Y:S02]  /*9180*/  LEA R21, R14, R7, 0x18 ;  /* 0x000000070e157211 */ /* 0x001fe400078ec0ff */
[----:B------:R-:W-:-:S03]  /*9190*/  SHF.L.U32 R7, R5, 0x1f, RZ ;  /* 0x0000001f05077819 */ /* 0x000fc600000006ff */
[----:B------:R-:W-:-:S04]  /*91a0*/  IMAD R14, R6, 0x8, R21 ;  /* 0x00000008060e7824 */ /* 0x000fc800078e0215 */
[----:B------:R-:W0:Y:S02]  /*91b0*/  SYNCS.PHASECHK.TRANS64.TRYWAIT P1, [R14+URZ+0x48], R7 ;  /* 0x000048070e0075a7 */ /* 0x000e24000802017f */
[----:B01----:R-:W-:Y:S05]  /*91c0*/  @!P1 BRA `(.L_x_299) ;  /* 0x0000001000209947 */ /* 0x003fea0003800000 */
.L_x_324:
[----:B0-----:R-:W-:Y:S01]  /*91d0*/  PRMT R7, R11, 0x9910, RZ ;  /* 0x000099100b077816 */ /* 0x001fe200000000ff */
[----:B------:R0:W-:Y:S03]  /*91e0*/  @!P2 SYNCS.ARRIVE.TRANS64 RZ, [R14+URZ], R9 ;  /* 0x000000090effa9a7 */ /* 0x0001e6000800003f */
[----:B------:R-:W-:-:S13]  /*91f0*/  ISETP.NE.AND P1, PT, R7, 0x2, PT ;  /* 0x000000020700780c */ /* 0x000fda0003f25270 */
[----:B0-----:R-:W-:Y:S05]  /*9200*/  @P1 BRA `(.L_x_300) ;  /* 0x0000000000041947 */ /* 0x001fea0003800000 */
[----:B------:R-:W-:Y:S01]  /*9210*/  BPT.TRAP 0x1 ;  /* 0x000000040000795c */ /* 0x000fe20000300000 */
.L_x_300:
[----:B------:R-:W-:Y:S05]  /*9220*/  @P0 BRA `(.L_x_301) ;  /* 0x0000000000040947 */ /* 0x000fea0003800000 */
[----:B------:R-:W-:Y:S01]  /*9230*/  BPT.TRAP 0x1 ;  /* 0x000000040000795c */ /* 0x000fe20000300000 */
.L_x_301:
[--C-:B------:R-:W-:Y:S01]  /*9240*/  IMAD R7, R6, 0x4000, R21.reuse ;  /* 0x0000400006077824 */ /* 0x100fe200078e0215 */
[----:B------:R-:W-:Y:S01]  /*9250*/  R2UR UR9, R14 ;  /* 0x000000000e0972ca */ /* 0x000fe200000e0000 */
[----:B------:R-:W-:Y:S01]  /*9260*/  IMAD R21, R6, 0x2000, R21 ;  /* 0x0000200006157824 */ /* 0x000fe200078e0215 */
[----:B------:R-:W-:Y:S01]  /*9270*/  UIADD3 UR4, UP0, UR22, 0xf0, URZ ;  /* 0x000000f016047890 */ /* 0x000fe2000ff1e03f */
[----:B------:R-:W-:Y:S01]  /*9280*/  VIADD R4, R4, 0xffffffff ;  /* 0xffffffff04047836 */ /* 0x000fe20000000000 */
[----:B------:R-:W-:Y:S01]  /*9290*/  R2UR UR5, R7 ;  /* 0x00000000070572ca */ /* 0x000fe200000e0000 */
[----:B------:R-:W-:Y:S01]  /*92a0*/  UIADD3 UR24, UP1, UR22, 0x1f0, URZ ;  /* 0x000001f016187890 */ /* 0x000fe2000ff3e03f */
[----:B------:R-:W-:Y:S01]  /*92b0*/  R2UR UR8, R21 ;  /* 0x00000000150872ca */ /* 0x000fe200000e0000 */
[----:B------:R-:W-:Y:S01]  /*92c0*/  VIADD R6, R6, 0x1 ;  /* 0x0000000106067836 */ /* 0x000fe20000000000 */
[----:B------:R-:W-:Y:S01]  /*92d0*/  R2UR UR11, R18 ;  /* 0x00000000120b72ca */ /* 0x000fe200000e0000 */
[----:B------:R-:W-:Y:S01]  /*92e0*/  UIADD3.X UR25, URZ, UR23, URZ, UP1, !UPT ;  /* 0x000000173f197290 */ /* 0x000fe20008ffe43f */
[----:B------:R-:W-:Y:S01]  /*92f0*/  R2UR UR10, R20 ;  /* 0x00000000140a72ca */ /* 0x000fe200000e0000 */
[----:B------:R-:W-:Y:S01]  /*9300*/  UMOV UR6, 0x0 ;  /* 0x0000000000067882 */ /* 0x000fe20000000000 */
[----:B------:R-:W-:Y:S01]  /*9310*/  R2UR UR12, R8 ;  /* 0x00000000080c72ca */ /* 0x000fe200000e0000 */
[----:B------:R-:W-:Y:S01]  /*9320*/  UMOV UR7, 0x10000000 ;  /* 0x1000000000077882 */ /* 0x000fe20000000000 */
[----:B------:R-:W-:Y:S01]  /*9330*/  R2UR UR19, R15 ;  /* 0x000000000f1372ca */ /* 0x000fe200000e0000 */
[----:B------:R-:W-:Y:S01]  /*9340*/  VIADD R20, R20, 0x40 ;  /* 0x0000004014147836 */ /* 0x000fe20000000000 */
[----:B------:R-:W-:Y:S01]  /*9350*/  ISETP.GT.AND P3, PT, R4, 0x1, PT ;  /* 0x000000010400780c */ /* 0x000fe20003f64270 */
[----:B------:R-:W-:Y:S01]  /*9360*/  UIADD3 UR14, UR5, 0x180, URZ ;  /* 0x00000180050e7890 */ /* 0x000fe2000fffe03f */
[----:B------:R-:W-:Y:S01]  /*9370*/  ISETP.NE.AND P1, PT, R6, 0x9, PT ;  /* 0x000000090600780c */ /* 0x000fe20003f25270 */
[----:B------:R-:W-:-:S02]  /*9380*/  UIADD3.X UR5, URZ, UR23, URZ, UP0, !UPT ;  /* 0x000000173f057290 */ /* 0x000fc400087fe43f */
[----:B------:R-:W-:Y:S01]  /*9390*/  UIADD3 UR15, UR8, 0x24180, URZ ;  /* 0x00024180080f7890 */ /* 0x000fe2000fffe03f */
[----:B------:R-:W-:Y:S02]  /*93a0*/  SEL R14, RZ, 0x1, P1 ;  /* 0x00000001ff0e7807 */ /* 0x000fe40000800000 */
[----:B------:R-:W-:Y:S01]  /*93b0*/  UMOV UR8, UR14 ;  /* 0x0000000e00087c82 */ /* 0x000fe20008000000 */
[----:B------:R-:W-:Y:S02]  /*93c0*/  SEL R6, R6, RZ, P1 ;  /* 0x000000ff06067207 */ /* 0x000fe40000800000 */
[----:B------:R-:W-:Y:S01]  /*93d0*/  LOP3.LUT R5, R5, R14, RZ, 0x3c, !PT ;  /* 0x0000000e05057212 */ /* 0x000fe200078e3cff */
[----:B------:R0:W-:Y:S02]  /*93e0*/  UTMALDG.3D [UR8], [UR4], desc[UR6] ;  /* 0x00000608040075b4 */ /* 0x0001e40008011000 */
[----:B0-----:R-:W-:Y:S01]  /*93f0*/  UMOV UR8, UR15 ;  /* 0x0000000f00087c82 */ /* 0x001fe20008000000 */
[----:B------:R-:W-:-:S02]  /*9400*/  UMOV UR11, UR19 ;  /* 0x00000013000b7c82 */ /* 0x000fc40008000000 */
[----:B------:R0:W-:Y:S02]  /*9410*/  UTMALDG.3D [UR8], [UR24], desc[UR6] ;  /* 0x00000608180075b4 */ /* 0x0001e40008011000 */
[----:B0-----:R-:W-:Y:S05]  /*9420*/  @P3 BRA `(.L_x_302) ;  /* 0xfffffffc00483947 */ /* 0x001fea000383ffff */
.L_x_298:
[----:B------:R-:W-:Y:S05]  /*9430*/  BSYNC B1 ;  /* 0x0000000000017941 */ /* 0x000fea0003800000 */
.L_x_297:
[----:B------:R-:W-:Y:S01]  /*9440*/  LOP3.LUT P3, RZ, R13, 0xff, RZ, 0xc0, !PT ;  /* 0x000000ff0dff7812 */ /* 0x000fe2000786c0ff */
[----:B------:R-:W-:Y:S01]  /*9450*/  IMAD.IADD R12, R3, 0x1, R12 ;  /* 0x00000001030c7824 */ /* 0x000fe200078e020c */
[----:B------:R-:W-:Y:S01]  /*9460*/  IADD3 R16, P4, R16, UR20, RZ ;  /* 0x0000001410107c10 */ /* 0x000fe2000ff9e0ff */
[----:B------:R-:W-:Y:S01]  /*9470*/  ULDC.64 UR4, c[0x0][0x650] ;  /* 0x0001940000047ab9 */ /* 0x000fe20000000a00 */
[----:B------:R-:W-:Y:S01]  /*9480*/  BSSY B1, `(.L_x_303) ;  /* 0x000006a000017945 */ /* 0x000fe20003800000 */
[----:B------:R-:W-:Y:S01]  /*9490*/  IMAD.MOV.U32 R9, RZ, RZ, -0x1 ;  /* 0xffffffffff097424 */ /* 0x000fe200078e00ff */
[----:B------:R-:W-:Y:S01]  /*94a0*/  ISETP.GT.U32.AND P1, PT, R12, 0x8, PT ;  /* 0x000000080c00780c */ /* 0x000fe20003f24070 */
[----:B------:R-:W-:Y:S01]  /*94b0*/  IMAD.MOV.U32 R8, RZ, RZ, -0x1 ;  /* 0xffffffffff087424 */ /* 0x000fe200078e00ff */
[----:B------:R-:W-:Y:S02]  /*94c0*/  IADD3.X R17, R17, UR13, RZ, P4, !PT ;  /* 0x0000000d11117c10 */ /* 0x000fe4000a7fe4ff */
[----:B------:R-:W-:-:S02]  /*94d0*/  ISETP.LT.U32.AND P1, PT, R3, 0x9, P1 ;  /* 0x000000090300780c */ /* 0x000fc40000f21070 */
[----:B------:R-:W-:Y:S01]  /*94e0*/  PRMT R13, RZ, 0x7610, R13 ;  /* 0x00007610ff0d7816 */ /* 0x000fe2000000000d */
[----:B------:R-:W0:Y:S01]  /*94f0*/  @P3 S2R R5, SR_CgaCtaId ;  /* 0x0000000000053919 */ /* 0x000e220000008800 */
[----:B------:R-:W-:-:S04]  /*9500*/  @P3 MOV R4, 0x400 ;  /* 0x0000040000043802 */ /* 0x000fc80000000f00 */
[----:B0-----:R-:W-:Y:S01]  /*9510*/  @P3 LEA R6, R5, R4, 0x18 ;  /* 0x0000000405063211 */ /* 0x001fe200078ec0ff */
[----:B------:R-:W-:-:S03]  /*9520*/  IMAD.WIDE.U32 R4, R12, 0x38e38e39, RZ ;  /* 0x38e38e390c047825 */ /* 0x000fc600078e00ff */
[----:B------:R0:W-:Y:S01]  /*9530*/  @P3 SYNCS.ARRIVE.TRANS64.A1T0 RZ, [R6+URZ+0xa8], RZ ;  /* 0x0000a8ff06ff39a7 */ /* 0x0001e2000810003f */
[----:B------:R-:W-:Y:S02]  /*9540*/  ISETP.GE.U32.AND P3, PT, R3, 0x9, PT ;  /* 0x000000090300780c */ /* 0x000fe40003f66070 */
[----:B------:R-:W-:Y:S02]  /*9550*/  SHF.R.U32.HI R7, RZ, 0x1, R5 ;  /* 0x00000001ff077819 */ /* 0x000fe40000011605 */
[----:B------:R-:W-:Y:S02]  /*9560*/  SEL R5, RZ, 0x1, !P1 ;  /* 0x00000001ff057807 */ /* 0x000fe40004800000 */
[----:B------:R-:W-:Y:S01]  /*9570*/  ISETP.GE.U32.AND P1, PT, R16, UR4, PT ;  /* 0x0000000410007c0c */ /* 0x000fe2000bf26070 */
[----:B------:R-:W-:Y:S01]  /*9580*/  IMAD R12, R7, -0x9, R12 ;  /* 0xfffffff7070c7824 */ /* 0x000fe200078e020c */
[----:B------:R-:W-:Y:S02]  /*9590*/  LOP3.LUT R0, R0, R5, RZ, 0x3c, !PT ;  /* 0x0000000500007212 */ /* 0x000fe400078e3cff */
[----:B------:R-:W-:-:S02]  /*95a0*/  ISETP.GE.U32.AND.EX P1, PT, R17, UR5, PT, P1 ;  /* 0x0000000511007c0c */ /* 0x000fc4000bf26110 */
[----:B------:R-:W-:Y:S02]  /*95b0*/  PRMT R4, RZ, 0x7610, R4 ;  /* 0x00007610ff047816 */ /* 0x000fe40000000004 */
[----:B------:R-:W-:Y:S01]  /*95c0*/  @P3 LOP3.LUT R0, R0, 0x1, R7, 0x78, !PT ;  /* 0x0000000100003812 */ /* 0x000fe200078e7807 */
[----:B------:R-:W-:-:S08]  /*95d0*/  IMAD.MOV.U32 R7, RZ, RZ, -0x1 ;  /* 0xffffffffff077424 */ /* 0x000fd000078e00ff */
[----:B0-----:R-:W-:Y:S05]  /*95e0*/  @P1 BRA `(.L_x_304) ;  /* 0x00000004004c1947 */ /* 0x001fea0003800000 */
[----:B------:R-:W-:Y:S01]  /*95f0*/  ULDC.64 UR4, c[0x0][0x628] ;  /* 0x00018a0000047ab9 */ /* 0x000fe20000000a00 */
[----:B------:R-:W0:Y:S01]  /*9600*/  S2R R15, SR_CTAID.X ;  /* 0x00000000000f7919 */ /* 0x000e220000002500 */
[----:B------:R-:W-:Y:S01]  /*9610*/  ISETP.NE.U32.AND P1, PT, RZ, UR4, PT ;  /* 0x00000004ff007c0c */ /* 0x000fe2000bf25070 */
[----:B------:R-:W-:Y:S01]  /*9620*/  ULDC UR7, c[0x0][0x630] ;  /* 0x00018c0000077ab9 */ /* 0x000fe20000000800 */
[----:B------:R-:W-:Y:S01]  /*9630*/  IMAD.MOV.U32 R4, RZ, RZ, R16 ;  /* 0x000000ffff047224 */ /* 0x000fe200078e0010 */
[----:B------:R-:W1:Y:S01]  /*9640*/  S2R R14, SR_CTAID.Y ;  /* 0x00000000000e7919 */ /* 0x000e620000002600 */
[----:B------:R-:W-:Y:S01]  /*9650*/  ISETP.NE.AND.EX P1, PT, RZ, UR5, PT, P1 ;  /* 0x00000005ff007c0c */ /* 0x000fe2000bf25310 */
[----:B------:R-:W-:-:S12]  /*9660*/  IMAD.MOV.U32 R5, RZ, RZ, R17 ;  /* 0x000000ffff057224 */ /* 0x000fd800078e0011 */
[----:B------:R-:W-:Y:S05]  /*9670*/  @!P1 BRA `(.L_x_305) ;  /* 0x0000000000289947 */ /* 0x000fea0003800000 */
[----:B------:R-:W-:Y:S02]  /*9680*/  ULDC UR6, c[0x0][0x634] ;  /* 0x00018d0000067ab9 */ /* 0x000fe40000000800 */
[----:B------:R-:W-:-:S05]  /*9690*/  IADD3 R9, P1, R16, UR6, RZ ;  /* 0x0000000610097c10 */ /* 0x000fca000ff3e0ff */
[----:B------:R-:W-:-:S04]  /*96a0*/  IMAD.X R21, RZ, RZ, R17, P1 ;  /* 0x000000ffff157224 */ /* 0x000fc800008e0611 */
[----:B------:R-:W-:-:S04]  /*96b0*/  IMAD.WIDE.U32 R6, R21, UR4, RZ ;  /* 0x0000000415067c25 */ /* 0x000fc8000f8e00ff */
[----:B------:R-:W-:-:S04]  /*96c0*/  IMAD.WIDE.U32 R6, P1, R9, UR5, R6 ;  /* 0x0000000509067c25 */ /* 0x000fc8000f820006 */
[----:B------:R-:W-:-:S04]  /*96d0*/  IMAD.WIDE.U32 R8, R9, UR4, RZ ;  /* 0x0000000409087c25 */ /* 0x000fc8000f8e00ff */
[----:B------:R-:W-:Y:S01]  /*96e0*/  IMAD.X R5, RZ, RZ, RZ, P1 ;  /* 0x000000ffff057224 */ /* 0x000fe200008e06ff */
[----:B------:R-:W-:Y:S01]  /*96f0*/  IADD3 RZ, P1, R9, R6, RZ ;  /* 0x0000000609ff7210 */ /* 0x000fe20007f3e0ff */
[----:B------:R-:W-:-:S04]  /*9700*/  IMAD.MOV.U32 R4, RZ, RZ, R7 ;  /* 0x000000ffff047224 */ /* 0x000fc800078e0007 */
[----:B------:R-:W-:-:S08]  /*9710*/  IMAD.WIDE.U32.X R4, R21, UR5, R4, P1 ;  /* 0x0000000515047c25 */ /* 0x000fd000088e0404 */
.L_x_305:
[--C-:B------:R-:W-:Y:S01]  /*9720*/  SHF.R.U64 R8, R4, UR7, R5.reuse ;  /* 0x0000000704087c19 */ /* 0x100fe20008001205 */
[----:B------:R-:W-:Y:S01]  /*9730*/  ULDC.64 UR4, c[0x0][0x620] ;  /* 0x0001880000047ab9 */ /* 0x000fe20000000a00 */
[----:B------:R-:W-:Y:S01]  /*9740*/  SHF.R.U32.HI R4, RZ, UR7, R5 ;  /* 0x00000007ff047c19 */ /* 0x000fe20008011605 */
[----:B------:R-:W2:Y:S01]  /*9750*/  LDC R24, c[0x0][0x144] ;  /* 0x00005100ff187b82 */ /* 0x000ea20000000800 */
[----:B------:R-:W-:Y:S01]  /*9760*/  IADD3 R7, P1, RZ, -R8, RZ ;  /* 0x80000008ff077210 */ /* 0x000fe20007f3e0ff */
[----:B------:R-:W-:Y:S01]  /*9770*/  ULDC.64 UR8, c[0x0][0x640] ;  /* 0x0001900000087ab9 */ /* 0x000fe20000000a00 */
[----:B0-----:R-:W-:Y:S01]  /*9780*/  I2FP.F32.U32 R9, R15 ;  /* 0x0000000f00097245 */ /* 0x001fe20000201000 */
[----:B------:R-:W-:Y:S02]  /*9790*/  ULDC UR6, c[0x0][0x608] ;  /* 0x0001820000067ab9 */ /* 0x000fe40000000800 */
[----:B------:R-:W-:Y:S01]  /*97a0*/  IMAD.X R4, RZ, RZ, ~R4, P1 ;  /* 0x000000ffff047224 */ /* 0x000fe200008e0e04 */
[----:B------:R-:W-:Y:S01]  /*97b0*/  ISETP.NE.U32.AND P1, PT, RZ, UR8, PT ;  /* 0x00000008ff007c0c */ /* 0x000fe2000bf25070 */
[----:B------:R-:W0:Y:S02]  /*97c0*/  LDC R21, c[0x0][0x148] ;  /* 0x00005200ff157b82 */ /* 0x000e240000000800 */
[----:B------:R-:W-:Y:S01]  /*97d0*/  IMAD R6, R4, UR4, RZ ;  /* 0x0000000404067c24 */ /* 0x000fe2000f8e02ff */
[----:B------:R-:W-:Y:S01]  /*97e0*/  ISETP.NE.AND.EX P1, PT, RZ, UR9, PT, P1 ;  /* 0x00000009ff007c0c */ /* 0x000fe2000bf25310 */
[----:B------:R-:W-:Y:S01]  /*97f0*/  IMAD.WIDE.U32 R4, R7, UR4, R16 ;  /* 0x0000000407047c25 */ /* 0x000fe2000f8e0010 */
[----:B------:R-:W-:-:S03]  /*9800*/  ULDC UR4, c[0x0][0x150] ;  /* 0x0000540000047ab9 */ /* 0x000fc60000000800 */
[----:B------:R-:W-:Y:S02]  /*9810*/  IMAD R7, R7, UR5, R6 ;  /* 0x0000000507077c24 */ /* 0x000fe4000f8e0206 */
[----:B------:R-:W-:Y:S01]  /*9820*/  FMUL R6, R9, UR4 ;  /* 0x0000000409067c20 */ /* 0x000fe20008400000 */
[----:B------:R-:W-:Y:S01]  /*9830*/  ULDC UR4, c[0x0][0x618] ;  /* 0x0001860000047ab9 */ /* 0x000fe20000000800 */
[----:B------:R-:W-:Y:S01]  /*9840*/  ULDC UR5, c[0x0][0x154] ;  /* 0x0000550000057ab9 */ /* 0x000fe20000000800 */
[----:B------:R-:W-:-:S03]  /*9850*/  IMAD.IADD R5, R5, 0x1, R7 ;  /* 0x0000000105057824 */ /* 0x000fc600078e0207 */
[----:B------:R-:W3:Y:S02]  /*9860*/  F2I.U32.TRUNC.NTZ R6, R6 ;  /* 0x0000000600067305 */ /* 0x000ee4000020f000 */
[----:B------:R-:W-:Y:S02]  /*9870*/  SHF.R.U64 R9, R4, UR4, R5 ;  /* 0x0000000404097c19 */ /* 0x000fe40008001205 */
[----:B-1----:R-:W-:-:S05]  /*9880*/  I2FP.F32.U32 R4, R14 ;  /* 0x0000000e00047245 */ /* 0x002fca0000201000 */
[----:B------:R-:W-:Y:S01]  /*9890*/  FMUL R22, R4, UR5 ;  /* 0x0000000504167c20 */ /* 0x000fe20008400000 */
[----:B------:R-:W-:Y:S01]  /*98a0*/  SHF.R.U32.HI R4, RZ, UR4, R5 ;  /* 0x00000004ff047c19 */ /* 0x000fe20008011605 */
[----:B------:R-:W-:-:S03]  /*98b0*/  ULDC UR4, c[0x0][0x658] ;  /* 0x0001960000047ab9 */ /* 0x000fc60000000800 */
[--C-:B------:R-:W-:Y:S01]  /*98c0*/  SHF.R.U64 R20, R9, UR6, R4.reuse ;  /* 0x0000000609147c19 */ /* 0x100fe20008001204 */
[----:B------:R-:W1:Y:S01]  /*98d0*/  F2I.U32.TRUNC.NTZ R22, R22 ;  /* 0x0000001600167305 */ /* 0x000e62000020f000 */
[----:B------:R-:W-:Y:S01]  /*98e0*/  SHF.R.U32.HI R5, RZ, UR6, R4 ;  /* 0x00000006ff057c19 */ /* 0x000fe20008011604 */
[----:B---3--:R-:W-:-:S03]  /*98f0*/  IMAD.MOV R6, RZ, RZ, -R6 ;  /* 0x000000ffff067224 */ /* 0x008fc600078e0a06 */
[----:B------:R-:W-:Y:S01]  /*9900*/  SHF.R.U64 R18, R20, UR4, R5 ;  /* 0x0000000414127c19 */ /* 0x000fe20008001205 */
[----:B--2---:R-:W-:Y:S01]  /*9910*/  IMAD R15, R24, R6, R15 ;  /* 0x00000006180f7224 */ /* 0x004fe200078e020f */
[----:B------:R-:W-:-:S03]  /*9920*/  SHF.R.U32.HI R23, RZ, UR4, R5 ;  /* 0x00000004ff177c19 */ /* 0x000fc60008011605 */
[----:B------:R-:W-:Y:S02]  /*9930*/  IMAD.MOV.U32 R4, RZ, RZ, R18 ;  /* 0x000000ffff047224 */ /* 0x000fe400078e0012 */
[----:B------:R-:W-:Y:S01]  /*9940*/  IMAD.MOV.U32 R5, RZ, RZ, R23 ;  /* 0x000000ffff057224 */ /* 0x000fe200078e0017 */
[----:B-1----:R-:W-:Y:S06]  /*9950*/  @!P1 BRA `(.L_x_306) ;  /* 0x0000000000289947 */ /* 0x002fec0003800000 */
[----:B------:R-:W-:Y:S02]  /*9960*/  ULDC UR4, c[0x0][0x64c] ;  /* 0x0001930000047ab9 */ /* 0x000fe40000000800 */
[----:B------:R-:W-:-:S05]  /*9970*/  IADD3 R5, P1, R18, UR4, RZ ;  /* 0x0000000412057c10 */ /* 0x000fca000ff3e0ff */
[----:B------:R-:W-:-:S04]  /*9980*/  IMAD.X R23, RZ, RZ, R23, P1 ;  /* 0x000000ffff177224 */ /* 0x000fc800008e0617 */
[----:B------:R-:W-:-:S04]  /*9990*/  IMAD.WIDE.U32 R6, R23, UR8, RZ ;  /* 0x0000000817067c25 */ /* 0x000fc8000f8e00ff */
[----:B------:R-:W-:-:S04]  /*99a0*/  IMAD.WIDE.U32 R6, P1, R5, UR9, R6 ;  /* 0x0000000905067c25 */ /* 0x000fc8000f820006 */
[----:B------:R-:W-:-:S04]  /*99b0*/  IMAD.WIDE.U32 R4, R5, UR8, RZ ;  /* 0x0000000805047c25 */ /* 0x000fc8000f8e00ff */
[----:B------:R-:W-:Y:S01]  /*99c0*/  IMAD.MOV.U32 R4, RZ, RZ, R7 ;  /* 0x000000ffff047224 */ /* 0x000fe200078e0007 */
[----:B------:R-:W-:Y:S01]  /*99d0*/  IADD3 RZ, P3, R5, R6, RZ ;  /* 0x0000000605ff7210 */ /* 0x000fe20007f7e0ff */
[----:B------:R-:W-:-:S04]  /*99e0*/  IMAD.X R5, RZ, RZ, RZ, P1 ;  /* 0x000000ffff057224 */ /* 0x000fc800008e06ff */
[----:B------:R-:W-:-:S08]  /*99f0*/  IMAD.WIDE.U32.X R4, R23, UR9, R4, P3 ;  /* 0x0000000917047c25 */ /* 0x000fd000098e0404 */
.L_x_306:
[----:B------:R-:W-:Y:S01]  /*9a00*/  ISETP.NE.AND P1, PT, R2, 0x1, PT ;  /* 0x000000010200780c */ /* 0x000fe20003f25270 */
[----:B------:R-:W-:Y:S01]  /*9a10*/  ULDC UR4, c[0x0][0x648] ;  /* 0x0001920000047ab9 */ /* 0x000fe20000000800 */
[----:B------:R-:W-:Y:S01]  /*9a20*/  LOP3.LUT R20, R20, UR17, RZ, 0xc0, !PT ;  /* 0x0000001114147c12 */ /* 0x000fe2000f8ec0ff */
[----:B------:R-:W-:Y:S01]  /*9a30*/  IMAD.MOV R22, RZ, RZ, -R22 ;  /* 0x000000ffff167224 */ /* 0x000fe200078e0a16 */
[----:B------:R-:W-:Y:S01]  /*9a40*/  SHF.R.U64 R5, R4, UR4, R5 ;  /* 0x0000000404057c19 */ /* 0x000fe20008001205 */
[----:B------:R-:W-:Y:S01]  /*9a50*/  ULDC UR4, c[0x0][0x638] ;  /* 0x00018e0000047ab9 */ /* 0x000fe20000000800 */
[----:B------:R-:W-:Y:S01]  /*9a60*/  LOP3.LUT R9, R9, UR16, RZ, 0xc0, !PT ;  /* 0x0000001009097c12 */ /* 0x000fe2000f8ec0ff */
[----:B------:R-:W-:Y:S01]  /*9a70*/  ULDC UR5, c[0x0][0x610] ;  /* 0x0001840000057ab9 */ /* 0x000fe20000000800 */
[----:B------:R-:W-:Y:S02]  /*9a80*/  IMAD.MOV.U32 R4, RZ, RZ, 0x1 ;  /* 0x00000001ff047424 */ /* 0x000fe400078e00ff */
[----:B------:R-:W-:-:S02]  /*9a90*/  IMAD.MOV R7, RZ, RZ, -R5 ;  /* 0x000000ffff077224 */ /* 0x000fc400078e0a05 */
[----:B------:R-:W-:Y:S02]  /*9aa0*/  IMAD R20, R5, UR18, R20 ;  /* 0x0000001205147c24 */ /* 0x000fe4000f8e0214 */
[----:B0-----:R-:W-:Y:S02]  /*9ab0*/  @P1 IMAD R15, R21, R22, R14 ;  /* 0x00000016150f1224 */ /* 0x001fe400078e020e */
[----:B------:R-:W-:Y:S01]  /*9ac0*/  IMAD R18, R7, UR4, R18 ;  /* 0x0000000407127c24 */ /* 0x000fe2000f8e0212 */
[----:B------:R-:W-:Y:S01]  /*9ad0*/  ULDC UR4, c[0x0][0x600] ;  /* 0x0001800000047ab9 */ /* 0x000fe20000000800 */
[----:B------:R-:W-:Y:S02]  /*9ae0*/  IMAD R15, R20, UR5, R15 ;  /* 0x00000005140f7c24 */ /* 0x000fe4000f8e020f */
[----:B------:R-:W-:-:S05]  /*9af0*/  IMAD R18, R18, UR4, R9 ;  /* 0x0000000412127c24 */ /* 0x000fca000f8e0209 */
[----:B------:R-:W-:Y:S02]  /*9b00*/  SEL R9, R18, R15, !P1 ;  /* 0x0000000f12097207 */ /* 0x000fe40004800000 */
[----:B------:R-:W-:-:S07]  /*9b10*/  SEL R7, R15, R18, !P1 ;  /* 0x000000120f077207 */ /* 0x000fce0004800000 */
.L_x_304:
[----:B------:R-:W-:Y:S05]  /*9b20*/  BSYNC B1 ;  /* 0x0000000000017941 */ /* 0x000fea0003800000 */
.L_x_303:
[----:B------:R-:W-:-:S13]  /*9b30*/  LOP3.LUT P1, RZ, R4, 0xff, RZ, 0xc0, !PT ;  /* 0x000000ff04ff7812 */ /* 0x000fda000782c0ff */
[----:B------:R-:W-:Y:S05]  /*9b40*/  @P1 BRA `(.L_x_307) ;  /* 0xfffffff4004c1947 */ /* 0x000fea000383ffff */
[----:B------:R-:W-:Y:S05]  /*9b50*/  BSYNC B0 ;  /* 0x0000000000007941 */ /* 0x000fea0003800000 */
.L_x_295:
[----:B------:R-:W-:-:S03]  /*9b60*/  UMOV UR4, 0xffffffff ;  /* 0xffffffff00047882 */ /* 0x000fc60000000000 */
[----:B------:R-:W-:Y:S05]  /*9b70*/  BRA.DIV UR4, `(.L_x_308) ;  /* 0x0000000604c87947 */ /* 0x000fea000b800000 */
[----:B------:R-:W-:-:S13]  /*9b80*/  ELECT P6, URZ, PT ;  /* 0x00000000003f782f */ /* 0x000fda00038c0000 */
.L_x_327:
[----:B------:R-:W-:Y:S04]  /*9b90*/  BSSY B0, `(.L_x_309) ;  /* 0x0000058000007945 */ /* 0x000fe80003800000 */
[----:B------:R-:W-:Y:S05]  /*9ba0*/  @!P6 BRA `(.L_x_310) ;  /* 0x000000040058e947 */ /* 0x000fea0003800000 */
[----:B------:R-:W-:-:S04]  /*9bb0*/  LOP3.LUT R19, R19, 0x2, RZ, 0xfc, !PT ;  /* 0x0000000213137812 */ /* 0x000fc800078efcff */
[----:B------:R-:W-:-:S13]  /*9bc0*/  ISETP.NE.AND P0, PT, R19, 0x3, PT ;  /* 0x000000031300780c */ /* 0x000fda0003f05270 */
[----:B------:R-:W-:Y:S05]  /*9bd0*/  @!P0 BRA `(.L_x_311) ;  /* 0x0000000000048947 */ /* 0x000fea0003800000 */
[----:B------:R-:W-:Y:S01]  /*9be0*/  BPT.TRAP 0x1 ;  /* 0x000000040000795c */ /* 0x000fe20000300000 */
.L_x_311:
[----:B------:R-:W0:Y:S01]  /*9bf0*/  S2R R3, SR_CgaCtaId ;  /* 0x0000000000037919 */ /* 0x000e220000008800 */
[----:B------:R-:W-:-:S04]  /*9c00*/  MOV R2, 0x400 ;  /* 0x0000040000027802 */ /* 0x000fc80000000f00 */
[----:B0-----:R-:W-:Y:S02]  /*9c10*/  LEA R3, R3, R2, 0x18 ;  /* 0x0000000203037211 */ /* 0x001fe400078ec0ff */
[----:B------:R-:W-:-:S03]  /*9c20*/  SHF.L.U32 R2, R0, 0x1f, RZ ;  /* 0x0000001f00027819 */ /* 0x000fc600000006ff */
[----:B------:R-:W-:-:S04]  /*9c30*/  VIADD R3, R3, 0x48 ;  /* 0x0000004803037836 */ /* 0x000fc80000000000 */
[C---:B------:R-:W-:Y:S02]  /*9c40*/  IMAD R7, R12.reuse, 0x8, R3 ;  /* 0x000000080c077824 */ /* 0x040fe400078e0203 */
[----:B------:R-:W-:Y:S02]  /*9c50*/  VIADD R12, R12, 0x1 ;  /* 0x000000010c0c7836 */ /* 0x000fe40000000000 */
[----:B------:R-:W0:Y:S03]  /*9c60*/  SYNCS.PHASECHK.TRANS64.TRYWAIT P0, [R7+URZ], R2 ;  /* 0x00000002070075a7 */ /* 0x000e26000800017f */
[----:B------:R-:W-:-:S04]  /*9c70*/  ISETP.NE.AND P1, PT, R12, 0x9, PT ;  /* 0x000000090c00780c */ /* 0x000fc80003f25270 */
[----:B------:R-:W-:Y:S02]  /*9c80*/  SEL R5, RZ, 0x1, P1 ;  /* 0x00000001ff057807 */ /* 0x000fe40000800000 */
[----:B------:R-:W-:Y:S02]  /*9c90*/  SEL R12, R12, RZ, P1 ;  /* 0x000000ff0c0c7207 */ /* 0x000fe40000800000 */
[----:B------:R-:W-:-:S03]  /*9ca0*/  LOP3.LUT R5, R0, R5, RZ, 0x3c, !PT ;  /* 0x0000000500057212 */ /* 0x000fc600078e3cff */
[----:B------:R-:W-:Y:S01]  /*9cb0*/  IMAD R9, R12, 0x8, R3 ;  /* 0x000000080c097824 */ /* 0x000fe200078e0203 */
[----:B------:R-:W-:Y:S01]  /*9cc0*/  SHF.L.U32 R4, R5, 0x1f, RZ ;  /* 0x0000001f05047819 */ /* 0x000fe200000006ff */
[----:B0-----:R-:W-:Y:S06]  /*9cd0*/  @!P0 BRA `(.L_x_312) ;  /* 0x0000000400908947 */ /* 0x001fec0003800000 */
.L_x_328:
[----:B------:R-:W1:Y:S01]  /*9ce0*/  SYNCS.PHASECHK.TRANS64.TRYWAIT P0, [R9+URZ], R4 ;  /* 0x00000004090075a7 */ /* 0x000e62000800017f */
[----:B------:R-:W-:-:S05]  /*9cf0*/  VIADD R0, R12, 0x1 ;  /* 0x000000010c007836 */ /* 0x000fca0000000000 */
[----:B------:R-:W-:-:S04]  /*9d00*/  ISETP.NE.AND P1, PT, R0, 0x9, PT ;  /* 0x000000090000780c */ /* 0x000fc80003f25270 */
[----:B0-----:R-:W-:Y:S02]  /*9d10*/  SEL R2, RZ, 0x1, P1 ;  /* 0x00000001ff027807 */ /* 0x001fe40000800000 */
[----:B------:R-:W-:Y:S02]  /*9d20*/  SEL R0, R0, RZ, P1 ;  /* 0x000000ff00007207 */ /* 0x000fe40000800000 */
[----:B------:R-:W-:-:S03]  /*9d30*/  LOP3.LUT R7, R5, R2, RZ, 0x3c, !PT ;  /* 0x0000000205077212 */ /* 0x000fc600078e3cff */
[----:B------:R-:W-:Y:S01]  /*9d40*/  IMAD R6, R0, 0x8, R3 ;  /* 0x0000000800067824 */ /* 0x000fe200078e0203 */
[----:B------:R-:W-:Y:S01]  /*9d50*/  SHF.L.U32 R5, R7, 0x1f, RZ ;  /* 0x0000001f07057819 */ /* 0x000fe200000006ff */
[----:B-1----:R-:W-:Y:S06]  /*9d60*/  @!P0 BRA `(.L_x_313) ;  /* 0x0000000400808947 */ /* 0x002fec0003800000 */
.L_x_329:
[----:B------:R-:W1:Y:S01]  /*9d70*/  SYNCS.PHASECHK.TRANS64.TRYWAIT P0, [R6+URZ], R5 ;  /* 0x00000005060075a7 */ /* 0x000e62000800017f */
[----:B------:R-:W-:-:S05]  /*9d80*/  VIADD R0, R0, 0x1 ;  /* 0x0000000100007836 */ /* 0x000fca0000000000 */
[----:B------:R-:W-:-:S04]  /*9d90*/  ISETP.NE.AND P1, PT, R0, 0x9, PT ;  /* 0x000000090000780c */ /* 0x000fc80003f25270 */
[----:B------:R-:W-:Y:S02]  /*9da0*/  SEL R2, RZ, 0x1, P1 ;  /* 0x00000001ff027807 */ /* 0x000fe40000800000 */
[----:B------:R-:W-:Y:S02]  /*9db0*/  SEL R0, R0, RZ, P1 ;  /* 0x000000ff00007207 */ /* 0x000fe40000800000 */
[----:B------:R-:W-:-:S03]  /*9dc0*/  LOP3.LUT R7, R7, R2, RZ, 0x3c, !PT ;  /* 0x0000000207077212 */ /* 0x000fc600078e3cff */
[----:B0-----:R-:W-:Y:S01]  /*9dd0*/  IMAD R9, R0, 0x8, R3 ;  /* 0x0000000800097824 */ /* 0x001fe200078e0203 */
[----:B------:R-:W-:Y:S01]  /*9de0*/  SHF.L.U32 R4, R7, 0x1f, RZ ;  /* 0x0000001f07047819 */ /* 0x000fe200000006ff */
[----:B-1----:R-:W-:Y:S06]  /*9df0*/  @!P0 BRA `(.L_x_314) ;  /* 0x0000000400708947 */ /* 0x002fec0003800000 */
.L_x_330:
        /* <DEDUP_REMOVED lines=9> */
.L_x_331:
        /* <DEDUP_REMOVED lines=9> */
.L_x_332:
        /* <DEDUP_REMOVED lines=9> */
.L_x_333:
        /* <DEDUP_REMOVED lines=9> */
.L_x_334:
[----:B------:R-:W1:Y:S01]  /*a040*/  SYNCS.PHASECHK.TRANS64.TRYWAIT P0, [R9+URZ], R4 ;  /* 0x00000004090075a7 */ /* 0x000e62000800017f */
[----:B------:R-:W-:-:S05]  /*a050*/  VIADD R0, R0, 0x1 ;  /* 0x0000000100007836 */ /* 0x000fca0000000000 */
[----:B------:R-:W-:-:S04]  /*a060*/  ISETP.NE.AND P1, PT, R0, 0x9, PT ;  /* 0x000000090000780c */ /* 0x000fc80003f25270 */
[----:B------:R-:W-:Y:S02]  /*a070*/  SEL R2, RZ, 0x1, P1 ;  /* 0x00000001ff027807 */ /* 0x000fe40000800000 */
[----:B------:R-:W-:Y:S02]  /*a080*/  SEL R0, R0, RZ, P1 ;  /* 0x000000ff00007207 */ /* 0x000fe40000800000 */
[----:B------:R-:W-:Y:S01]  /*a090*/  LOP3.LUT R2, R7, R2, RZ, 0x3c, !PT ;  /* 0x0000000207027212 */ /* 0x000fe200078e3cff */
[----:B-1----:R-:W-:Y:S06]  /*a0a0*/  @!P0 BRA `(.L_x_319) ;  /* 0x0000000400288947 */ /* 0x002fec0003800000 */
.L_x_335:
[----:B------:R-:W-:Y:S01]  /*a0b0*/  IMAD R3, R0, 0x8, R3 ;  /* 0x0000000800037824 */ /* 0x000fe200078e0203 */
[----:B------:R-:W-:-:S07]  /*a0c0*/  SHF.L.U32 R0, R2, 0x1f, RZ ;  /* 0x0000001f02007819 */ /* 0x000fce00000006ff */
.L_x_320:
[----:B--2---:R2:W3:Y:S02]  /*a0d0*/  SYNCS.PHASECHK.TRANS64.TRYWAIT P0, [R3+URZ], R0 ;  /* 0x00000000030075a7 */ /* 0x0044e4000800017f */
[----:B---3--:R-:W-:Y:S05]  /*a0e0*/  @!P0 NANOSLEEP.SYNCS 0x989680 ;  /* 0x009896800000895d */ /* 0x008fea0003900000 */
[----:B------:R-:W3:Y:S02]  /*a0f0*/  @!P0 SYNCS.PHASECHK.TRANS64 P0, [R3+URZ], R0 ;  /* 0x00000000030085a7 */ /* 0x000ee4000800007f */
[----:B---3--:R-:W-:Y:S05]  /*a100*/  @!P0 BRA `(.L_x_320) ;  /* 0xfffffffc00f08947 */ /* 0x008fea000383ffff */
.L_x_310:
[----:B------:R-:W-:Y:S05]  /*a110*/  BSYNC B0 ;  /* 0x0000000000007941 */ /* 0x000fea0003800000 */
.L_x_309:
[----:B------:R-:W-:Y:S05]  /*a120*/  EXIT ;  /* 0x000000000000794d */ /* 0x000fea0003800000 */
.L_x_18:
[----:B----4-:R4:W0:Y:S02]  /*a130*/  SYNCS.PHASECHK.TRANS64.TRYWAIT P1, [R3+URZ], R0 ;  /* 0x00000000030075a7 */ /* 0x010824000802017f */
[----:B0-----:R-:W-:Y:S05]  /*a140*/  @!P1 NANOSLEEP.SYNCS 0x989680 ;  /* 0x009896800000995d */ /* 0x001fea0003900000 */
[----:B------:R-:W0:Y:S02]  /*a150*/  @!P1 SYNCS.PHASECHK.TRANS64 P1, [R3+URZ], R0 ;  /* 0x00000000030095a7 */ /* 0x000e24000802007f */
[----:B0-----:R-:W-:Y:S05]  /*a160*/  @!P1 BRA `(.L_x_18) ;  /* 0xfffffffc00f09947 */ /* 0x001fea000383ffff */
[----:B------:R-:W-:Y:S05]  /*a170*/  BRA `(.L_x_17) ;  /* 0xffffff7000707947 */ /* 0x000fea000383ffff */
.L_x_23:
[----:B-1----:R1:W3:Y:S02]  /*a180*/  SYNCS.PHASECHK.TRANS64.TRYWAIT P1, [R5+URZ], R4 ;  /* 0x00000004050075a7 */ /* 0x0022e4000802017f */
[----:B---3--:R-:W-:Y:S05]  /*a190*/  @!P1 NANOSLEEP.SYNCS 0x989680 ;  /* 0x009896800000995d */ /* 0x008fea0003900000 */
[----:B------:R-:W3:Y:S02]  /*a1a0*/  @!P1 SYNCS.PHASECHK.TRANS64 P1, [R5+URZ], R4 ;  /* 0x00000004050095a7 */ /* 0x000ee4000802007f */
[----:B---3--:R-:W-:Y:S05]  /*a1b0*/  @!P1 BRA `(.L_x_23) ;  /* 0xfffffffc00f09947 */ /* 0x008fea000383ffff */
[----:B------:R-:W-:Y:S05]  /*a1c0*/  BRA `(.L_x_22) ;  /* 0xffffff74004c7947 */ /* 0x000fea000383ffff */
.L_x_296:
[----:B------:R-:W-:Y:S01]  /*a1d0*/  BSSY B1, `(.L_x_321) ;  /* 0x0000006000017945 */ /* 0x000fe20003800000 */
[----:B------:R-:W-:-:S07]  /*a1e0*/  IMAD.MOV.U32 R15, RZ, RZ, -0x1 ;  /* 0xffffffffff0f7424 */ /* 0x000fce00078e00ff */
[----:B------:R-:W-:Y:S05]  /*a1f0*/  WARPSYNC.COLLECTIVE R15, `(.L_x_322) ;  /* 0x000000000f0c7348 */ /* 0x000fea0003c00000 */
[----:B------:R-:W-:Y:S02]  /*a200*/  ELECT P6, UR62, PT ;  /* 0x00000000003e782f */ /* 0x000fe400038c0000 */
[----:B------:R-:W-:Y:S01]  /*a210*/  MOV R14, UR62 ;  /* 0x0000003e000e7c02 */ /* 0x000fe20008000f00 */
[----:B------:R-:W-:Y:S10]  /*a220*/  ENDCOLLECTIVE ;  /* 0x000000000000791b */ /* 0x000ff40003800000 */
.L_x_322:
[----:B------:R-:W-:Y:S05]  /*a230*/  BSYNC B1 ;  /* 0x0000000000017941 */ /* 0x000fea0003800000 */
.L_x_321:
[----:B------:R-:W-:Y:S05]  /*a240*/  BRA `(.L_x_323) ;  /* 0xffffffec00987947 */ /* 0x000fea000383ffff */
.L_x_299:
[----:B0-----:R0:W1:Y:S02]  /*a250*/  SYNCS.PHASECHK.TRANS64.TRYWAIT P1, [R14+URZ+0x48], R7 ;  /* 0x000048070e0075a7 */ /* 0x001064000802017f */
[----:B-1----:R-:W-:Y:S05]  /*a260*/  @!P1 NANOSLEEP.SYNCS 0x989680 ;  /* 0x009896800000995d */ /* 0x002fea0003900000 */
[----:B------:R-:W1:Y:S02]  /*a270*/  @!P1 SYNCS.PHASECHK.TRANS64 P1, [R14+URZ+0x48], R7 ;  /* 0x000048070e0095a7 */ /* 0x000e64000802007f */
[----:B-1----:R-:W-:Y:S05]  /*a280*/  @!P1 BRA `(.L_x_299) ;  /* 0xfffffffc00f09947 */ /* 0x002fea000383ffff */
[----:B------:R-:W-:Y:S05]  /*a290*/  BRA `(.L_x_324) ;  /* 0xffffffec00cc7947 */ /* 0x000fea000383ffff */
.L_x_308:
[----:B------:R-:W-:Y:S01]  /*a2a0*/  BSSY B0, `(.L_x_325) ;  /* 0x0000006000007945 */ /* 0x000fe20003800000 */
[----:B------:R-:W-:-:S07]  /*a2b0*/  IMAD.MOV.U32 R15, RZ, RZ, -0x1 ;  /* 0xffffffffff0f7424 */ /* 0x000fce00078e00ff */
[----:B------:R-:W-:Y:S05]  /*a2c0*/  WARPSYNC.COLLECTIVE R15, `(.L_x_326) ;  /* 0x000000000f0c7348 */ /* 0x000fea0003c00000 */
[----:B------:R-:W-:Y:S02]  /*a2d0*/  ELECT P6, UR62, PT ;  /* 0x00000000003e782f */ /* 0x000fe400038c0000 */
[----:B------:R-:W-:Y:S01]  /*a2e0*/  MOV R14, UR62 ;  /* 0x0000003e000e7c02 */ /* 0x000fe20008000f00 */
[----:B------:R-:W-:Y:S10]  /*a2f0*/  ENDCOLLECTIVE ;  /* 0x000000000000791b */ /* 0x000ff40003800000 */
.L_x_326:
[----:B------:R-:W-:Y:S05]  /*a300*/  BSYNC B0 ;  /* 0x0000000000007941 */ /* 0x000fea0003800000 */
.L_x_325:
[----:B------:R-:W-:Y:S05]  /*a310*/  BRA `(.L_x_327) ;  /* 0xfffffff8001c7947 */ /* 0x000fea000383ffff */
.L_x_312:
[----:B0-----:R0:W1:Y:S02]  /*a320*/  SYNCS.PHASECHK.TRANS64.TRYWAIT P0, [R7+URZ], R2 ;  /* 0x00000002070075a7 */ /* 0x001064000800017f */
[----:B-1----:R-:W-:Y:S05]  /*a330*/  @!P0 NANOSLEEP.SYNCS 0x989680 ;  /* 0x009896800000895d */ /* 0x002fea0003900000 */
[----:B------:R-:W1:Y:S02]  /*a340*/  @!P0 SYNCS.PHASECHK.TRANS64 P0, [R7+URZ], R2 ;  /* 0x00000002070085a7 */ /* 0x000e64000800007f */
[----:B-1----:R-:W-:Y:S05]  /*a350*/  @!P0 BRA `(.L_x_312) ;  /* 0xfffffffc00f08947 */ /* 0x002fea000383ffff */
[----:B------:R-:W-:Y:S05]  /*a360*/  BRA `(.L_x_328) ;  /* 0xfffffff8005c7947 */ /* 0x000fea000383ffff */
.L_x_313:
[----:B0-----:R0:W1:Y:S02]  /*a370*/  SYNCS.PHASECHK.TRANS64.TRYWAIT P0, [R9+URZ], R4 ;  /* 0x00000004090075a7 */ /* 0x001064000800017f */
[----:B-1----:R-:W-:Y:S05]  /*a380*/  @!P0 NANOSLEEP.SYNCS 0x989680 ;  /* 0x009896800000895d */ /* 0x002fea0003900000 */
[----:B------:R-:W1:Y:S02]  /*a390*/  @!P0 SYNCS.PHASECHK.TRANS64 P0, [R9+URZ], R4 ;  /* 0x00000004090085a7 */ /* 0x000e64000800007f */
[----:B-1----:R-:W-:Y:S05]  /*a3a0*/  @!P0 BRA `(.L_x_313) ;  /* 0xfffffffc00f08947 */ /* 0x002fea000383ffff */
[----:B------:R-:W-:Y:S05]  /*a3b0*/  BRA `(.L_x_329) ;  /* 0xfffffff8006c7947 */ /* 0x000fea000383ffff */
.L_x_314:
[----:B0-----:R0:W1:Y:S02]  /*a3c0*/  SYNCS.PHASECHK.TRANS64.TRYWAIT P0, [R6+URZ], R5 ;  /* 0x00000005060075a7 */ /* 0x001064000800017f */
[----:B-1----:R-:W-:Y:S05]  /*a3d0*/  @!P0 NANOSLEEP.SYNCS 0x989680 ;  /* 0x009896800000895d */ /* 0x002fea0003900000 */
[----:B------:R-:W1:Y:S02]  /*a3e0*/  @!P0 SYNCS.PHASECHK.TRANS64 P0, [R6+URZ], R5 ;  /* 0x00000005060085a7 */ /* 0x000e64000800007f */
[----:B-1----:R-:W-:Y:S05]  /*a3f0*/  @!P0 BRA `(.L_x_314) ;  /* 0xfffffffc00f08947 */ /* 0x002fea000383ffff */
[----:B------:R-:W-:Y:S05]  /*a400*/  BRA `(.L_x_330) ;  /* 0xfffffff8007c7947 */ /* 0x000fea000383ffff */
.L_x_315:
[----:B0-----:R0:W1:Y:S02]  /*a410*/  SYNCS.PHASECHK.TRANS64.TRYWAIT P0, [R9+URZ], R4 ;  /* 0x00000004090075a7 */ /* 0x001064000800017f */
[----:B-1----:R-:W-:Y:S05]  /*a420*/  @!P0 NANOSLEEP.SYNCS 0x989680 ;  /* 0x009896800000895d */ /* 0x002fea0003900000 */
[----:B------:R-:W1:Y:S02]  /*a430*/  @!P0 SYNCS.PHASECHK.TRANS64 P0, [R9+URZ], R4 ;  /* 0x00000004090085a7 */ /* 0x000e64000800007f */
[----:B-1----:R-:W-:Y:S05]  /*a440*/  @!P0 BRA `(.L_x_315) ;  /* 0xfffffffc00f08947 */ /* 0x002fea000383ffff */
[----:B------:R-:W-:Y:S05]  /*a450*/  BRA `(.L_x_331) ;  /* 0xfffffff8008c7947 */ /* 0x000fea000383ffff */
.L_x_316:
[----:B0-----:R0:W1:Y:S02]  /*a460*/  SYNCS.PHASECHK.TRANS64.TRYWAIT P0, [R6+URZ], R5 ;  /* 0x00000005060075a7 */ /* 0x001064000800017f */
[----:B-1----:R-:W-:Y:S05]  /*a470*/  @!P0 NANOSLEEP.SYNCS 0x989680 ;  /* 0x009896800000895d */ /* 0x002fea0003900000 */
[----:B------:R-:W1:Y:S02]  /*a480*/  @!P0 SYNCS.PHASECHK.TRANS64 P0, [R6+URZ], R5 ;  /* 0x00000005060085a7 */ /* 0x000e64000800007f */
[----:B-1----:R-:W-:Y:S05]  /*a490*/  @!P0 BRA `(.L_x_316) ;  /* 0xfffffffc00f08947 */ /* 0x002fea000383ffff */
[----:B------:R-:W-:Y:S05]  /*a4a0*/  BRA `(.L_x_332) ;  /* 0xfffffff8009c7947 */ /* 0x000fea000383ffff */
.L_x_317:
[----:B0-----:R0:W1:Y:S02]  /*a4b0*/  SYNCS.PHASECHK.TRANS64.TRYWAIT P0, [R9+URZ], R4 ;  /* 0x00000004090075a7 */ /* 0x001064000800017f */
[----:B-1----:R-:W-:Y:S05]  /*a4c0*/  @!P0 NANOSLEEP.SYNCS 0x989680 ;  /* 0x009896800000895d */ /* 0x002fea0003900000 */
[----:B------:R-:W1:Y:S02]  /*a4d0*/  @!P0 SYNCS.PHASECHK.TRANS64 P0, [R9+URZ], R4 ;  /* 0x00000004090085a7 */ /* 0x000e64000800007f */
[----:B-1----:R-:W-:Y:S05]  /*a4e0*/  @!P0 BRA `(.L_x_317) ;  /* 0xfffffffc00f08947 */ /* 0x002fea000383ffff */
[----:B------:R-:W-:Y:S05]  /*a4f0*/  BRA `(.L_x_333) ;  /* 0xfffffff800ac7947 */ /* 0x000fea000383ffff */
.L_x_318:
[----:B0-----:R0:W1:Y:S02]  /*a500*/  SYNCS.PHASECHK.TRANS64.TRYWAIT P0, [R6+URZ], R5 ;  /* 0x00000005060075a7 */ /* 0x001064000800017f */
[----:B-1----:R-:W-:Y:S05]  /*a510*/  @!P0 NANOSLEEP.SYNCS 0x989680 ;  /* 0x009896800000895d */ /* 0x002fea0003900000 */
[----:B------:R-:W1:Y:S02]  /*a520*/  @!P0 SYNCS.PHASECHK.TRANS64 P0, [R6+URZ], R5 ;  /* 0x00000005060085a7 */ /* 0x000e64000800007f */
[----:B-1----:R-:W-:Y:S05]  /*a530*/  @!P0 BRA `(.L_x_318) ;  /* 0xfffffffc00f08947 */ /* 0x002fea000383ffff */
[----:B------:R-:W-:Y:S05]  /*a540*/  BRA `(.L_x_334) ;  /* 0xfffffff800bc7947 */ /* 0x000fea000383ffff */
.L_x_319:
[----:B-1----:R1:W2:Y:S02]  /*a550*/  SYNCS.PHASECHK.TRANS64.TRYWAIT P0, [R9+URZ], R4 ;  /* 0x00000004090075a7 */ /* 0x0022a4000800017f */
[----:B--2---:R-:W-:Y:S05]  /*a560*/  @!P0 NANOSLEEP.SYNCS 0x989680 ;  /* 0x009896800000895d */ /* 0x004fea0003900000 */
[----:B------:R-:W2:Y:S02]  /*a570*/  @!P0 SYNCS.PHASECHK.TRANS64 P0, [R9+URZ], R4 ;  /* 0x00000004090085a7 */ /* 0x000ea4000800007f */
[----:B--2---:R-:W-:Y:S05]  /*a580*/  @!P0 BRA `(.L_x_319) ;  /* 0xfffffffc00f08947 */ /* 0x004fea000383ffff */
[----:B------:R-:W-:Y:S05]  /*a590*/  BRA `(.L_x_335) ;  /* 0xfffffff800c47947 */ /* 0x000fea000383ffff */
.L_x_336:
[----:B------:R-:W-:-:S00]  /*a5a0*/  BRA `(.L_x_336) ;  /* 0xfffffffc00fc7947 */ /* 0x000fc0000383ffff */
[----:B------:R-:W-:-:S00]  /*a5b0*/  NOP ;  /* 0x0000000000007918 */ /* 0x000fc00000000000 */
        /* <DEDUP_REMOVED lines=12> */
.L_x_337:


//--------------------- .nv.global.init           --------------------------
	.section	.nv.global.init,"aw",@progbits
.nv.global.init:
	.type		$str$22,@object
	.size		$str$22,($str$23 - $str$22)
$str$22:
        /*0000*/ 	.byte	0x6b, 0x5f, 0x74, 0x69, 0x6c, 0x65, 0x5f, 0x63, 0x6f, 0x75, 0x6e, 0x74, 0x20, 0x3e, 0x3d, 0x20
        /*0010*/ 	.byte	0x31, 0x00
	.type		$str$23,@object
	.size		$str$23,(__unnamed_1 - $str$23)
$str$23:
        /*0012*/ 	.byte	0x2f, 0x74, 0x6d, 0x70, 0x2f, 0x63, 0x75, 0x74, 0x6c, 0x61, 0x73, 0x73, 0x5f, 0x73, 0x77, 0x65
        /*0022*/ 	.byte	0x65, 0x70, 0x5f, 0x73, 0x72, 0x63, 0x2f, 0x69, 0x6e, 0x63, 0x6c, 0x75, 0x64, 0x65, 0x2f, 0x63
        /*0032*/ 	.byte	0x75, 0x74, 0x6c, 0x61, 0x73, 0x73, 0x2f, 0x67, 0x65, 0x6d, 0x6d, 0x2f, 0x63, 0x6f, 0x6c, 0x6c
        /*0042*/ 	.byte	0x65, 0x63, 0x74, 0x69, 0x76, 0x65, 0x2f, 0x73, 0x6d, 0x39, 0x30, 0x5f, 0x6d, 0x6d, 0x61, 0x5f
        /*0052*/ 	.byte	0x74, 0x6d, 0x61, 0x5f, 0x67, 0x6d, 0x6d, 0x61, 0x5f, 0x73, 0x73, 0x5f, 0x77, 0x61, 0x72, 0x70
        /*0062*/ 	.byte	0x73, 0x70, 0x65, 0x63, 0x69, 0x61, 0x6c, 0x69, 0x7a, 0x65, 0x64, 0x2e, 0x68, 0x70, 0x70, 0x00
	.type		__unnamed_1,@object
	.size		__unnamed_1,(.L_0 - __unnamed_1)
__unnamed_1:
        /*0072*/ 	.byte	0x76, 0x6f, 0x69, 0x64, 0x20, 0x63, 0x75, 0x74, 0x6c, 0x61, 0x73, 0x73, 0x3a, 0x3a, 0x67, 0x65
        /* <DEDUP_REMOVED lines=172> */
        /*0b42*/ 	.byte	0x00
.L_0:


//--------------------- .nv.shared._ZN7cutlass13device_kernelINS_4gemm6kernel13GemmUniversalIN4cute5tupleIJiiiiEEENS1_10collective13CollectiveMmaINS1_34MainloopSm90TmaGmmaWarpSpecializedILi9ENS5_IJNS4_1CILi1EEESB_SB_EEENS1_35KernelTmaWarpSpecializedCooperativeEEENS5_IJNSA_ILi256EEENSA_ILi128EEENSA_ILi64EEEEEEaNS5_IJlSB_lEEEaSJ_NS4_8TiledMMAINS4_8MMA_AtomIJNS4_4SM904GMMA27MMA_64x128x32_S32S8S8_SS_TNEEEENS4_6LayoutINS5_IJNSA_ILi2EEESB_SB_EEENS5_IJSB_NSA_ILi0EEEST_EEEEENS5_IJNS4_10UnderscoreESW_SW_EEEEENS4_13SM90_TMA_LOADENS4_14ComposedLayoutINS4_7SwizzleILi2ELi4ELi3EEENS4_18smem_ptr_flag_bitsILi8EEENSQ_INS5_IJNSA_ILi8EEESH_EEENS5_IJSH_SB_EEEEEEEvNS4_8identityESZ_S19_vS1A_EENS_8epilogue10collective6detail29Sm90TmaWarpSpecializedAdapterINS1D_15DefaultEpilogueIaSJ_SJ_NS1C_6thread17LinearCombinationIaLi1EiiLNS1H_9ScaleType4KindE0ELNS_15FloatRoundStyleE2EaEENS1_15EpilogueDefaultEEEEEvvEEEEvNT_6ParamsE --------------------------
	.section	.nv.shared._ZN7cutlass13device_kernelINS_4gemm6kernel13GemmUniversalIN4cute5tupleIJiiiiEEENS1_10collective13CollectiveMmaINS1_34MainloopSm90TmaGmmaWarpSpecializedILi9ENS5_IJNS4_1CILi1EEESB_SB_EEENS1_35KernelTmaWarpSpecializedCooperativeEEENS5_IJNSA_ILi256EEENSA_ILi128EEENSA_ILi64EEEEEEaNS5_IJlSB_lEEEaSJ_NS4_8TiledMMAINS4_8MMA_AtomIJNS4_4SM904GMMA27MMA_64x128x32_S32S8S8_SS_TNEEEENS4_6LayoutINS5_IJNSA_ILi2EEESB_SB_EEENS5_IJSB_NSA_ILi0EEEST_EEEEENS5_IJNS4_10UnderscoreESW_SW_EEEEENS4_13SM90_TMA_LOADENS4_14ComposedLayoutINS4_7SwizzleILi2ELi4ELi3EEENS4_18smem_ptr_flag_bitsILi8EEENSQ_INS5_IJNSA_ILi8EEESH_EEENS5_IJSH_SB_EEEEEEEvNS4_8identityESZ_S19_vS1A_EENS_8epilogue10collective6detail29Sm90TmaWarpSpecializedAdapterINS1D_15DefaultEpilogueIaSJ_SJ_NS1C_6thread17LinearCombinationIaLi1EiiLNS1H_9ScaleType4KindE0ELNS_15FloatRoundStyleE2EaEENS1_15EpilogueDefaultEEEEEvvEEEEvNT_6ParamsE,"aw",@nobits
	.sectionflags	@""
	.align	16
	.zero		1024


//--------------------- .nv.shared.reserved.0     --------------------------
	.section	.nv.shared.reserved.0,"aw",@nobits
	.weak		__nv_reservedSMEM_offset_0_alias
	.size		__nv_reservedSMEM_offset_0_alias, 0, 0
	.other		__nv_reservedSMEM_offset_0_alias,@"STO_CUDA_RESERVED_SHARED STV_DEFAULT"
__nv_reservedSMEM_offset_0_alias:
	.zero		0


//--------------------- .nv.global                --------------------------
	.section	.nv.global,"aw",@nobits
.nv.global:
	.type		_ZN40_INTERNAL_048dabed_4_k_cu_b1209273_288934cute1_E,@object
	.size		_ZN40_INTERNAL_048dabed_4_k_cu_b1209273_288934cute1_E,(_ZN40_INTERNAL_048dabed_4_k_cu_b1209273_288934cuda3std3__45__cpo6cbeginE - _ZN40_INTERNAL_048dabed_4_k_cu_b1209273_288934cute1_E)
_ZN40_INTERNAL_048dabed_4_k_cu_b1209273_288934cute1_E:
	.zero		1
	.type		_ZN40_INTERNAL_048dabed_4_k_cu_b1209273_288934cuda3std3__45__cpo6cbeginE,@object
	.size		_ZN40_INTERNAL_048dabed_4_k_cu_b1209273_288934cuda3std3__45__cpo6cbeginE,(_ZN40_INTERNAL_048dabed_4_k_cu_b1209273_288934cuda3std3__48in_placeE - _ZN40_INTERNAL_048dabed_4_k_cu_b1209273_288934cuda3std3__45__cpo6cbeginE)
_ZN40_INTERNAL_048dabed_4_k_cu_b1209273_288934cuda3std3__45__cpo6cbeginE:
	.zero		1
	.type		_ZN40_INTERNAL_048dabed_4_k_cu_b1209273_288934cuda3std3__48in_placeE,@object
	.size		_ZN40_INTERNAL_048dabed_4_k_cu_b1209273_288934cuda3std3__48in_placeE,(_ZN40_INTERNAL_048dabed_4_k_cu_b1209273_288934cuda3std6ranges3__45__cpo9iter_moveE - _ZN40_INTERNAL_048dabed_4_k_cu_b1209273_288934cuda3std3__48in_placeE)
_ZN40_INTERNAL_048dabed_4_k_cu_b1209273_288934cuda3std3__48in_placeE:
	.zero		1
	.type		_ZN40_INTERNAL_048dabed_4_k_cu_b1209273_288934cuda3std6ranges3__45__cpo9iter_moveE,@object
	.size		_ZN40_INTERNAL_048dabed_4_k_cu_b1209273_288934cuda3std6ranges3__45__cpo9iter_moveE,(_ZN40_INTERNAL_048dabed_4_k_cu_b1209273_288934cuda3std3__45__cpo5beginE - _ZN40_INTERNAL_048dabed_4_k_cu_b1209273_288934cuda3std6ranges3__45__cpo9iter_moveE)
_ZN40_INTERNAL_048dabed_4_k_cu_b1209273_288934cuda3std6ranges3__45__cpo9iter_moveE:
	.zero		1
	.type		_ZN40_INTERNAL_048dabed_4_k_cu_b1209273_288934cuda3std3__45__cpo5beginE,@object
	.size		_ZN40_INTERNAL_048dabed_4_k_cu_b1209273_288934cuda3std3__45__cpo5beginE,(_ZN40_INTERNAL_048dabed_4_k_cu_b1209273_288934cuda3std3__442_GLOBAL__N__048dabed_4_k_cu_b1209273_288936ignoreE - _ZN40_INTERNAL_048dabed_4_k_cu_b1209273_288934cuda3std3__45__cpo5beginE)
_ZN40_INTERNAL_048dabed_4_k_cu_b1209273_288934cuda3std3__45__cpo5beginE:
	.zero		1
	.type		_ZN40_INTERNAL_048dabed_4_k_cu_b1209273_288934cuda3std3__442_GLOBAL__N__048dabed_4_k_cu_b1209273_288936ignoreE,@object
	.size		_ZN40_INTERNAL_048dabed_4_k_cu_b1209273_288934cuda3std3__442_GLOBAL__N__048dabed_4_k_cu_b1209273_288936ignoreE,(_ZN40_INTERNAL_048dabed_4_k_cu_b1209273_288934cute7productE - _ZN40_INTERNAL_048dabed_4_k_cu_b1209273_288934cuda3std3__442_GLOBAL__N__048dabed_4_k_cu_b1209273_288936ignoreE)
_ZN40_INTERNAL_048dabed_4_k_cu_b1209273_288934cuda3std3__442_GLOBAL__N__048dabed_4_k_cu_b1209273_288936ignoreE:
	.zero		1
	.type		_ZN40_INTERNAL_048dabed_4_k_cu_b1209273_288934cute7productE,@object
	.size		_ZN40_INTERNAL_048dabed_4_k_cu_b1209273_288934cute7productE,(_ZN40_INTERNAL_048dabed_4_k_cu_b1209273_288934cuda3std3__45__cpo3endE - _ZN40_INTERNAL_048dabed_4_k_cu_b1209273_288934cute7productE)
_ZN40_INTERNAL_048dabed_4_k_cu_b1209273_288934cute7productE:
	.zero		1
	.type		_ZN40_INTERNAL_048dabed_4_k_cu_b1209273_288934cuda3std3__45__cpo3endE,@object
	.size		_ZN40_INTERNAL_048dabed_4_k_cu_b1209273_288934cuda3std3__45__cpo3endE,(_ZN40_INTERNAL_048dabed_4_k_cu_b1209273_288934cuda3std3__419piecewise_constructE - _ZN40_INTERNAL_048dabed_4_k_cu_b1209273_288934cuda3std3__45__cpo3endE)
_ZN40_INTERNAL_048dabed_4_k_cu_b1209273_288934cuda3std3__45__cpo3endE:
	.zero		1
	.type		_ZN40_INTERNAL_048dabed_4_k_cu_b1209273_288934cuda3std3__419piecewise_constructE,@object
	.size		_ZN40_INTERNAL_048dabed_4_k_cu_b1209273_288934cuda3std3__419piecewise_constructE,(_ZN40_INTERNAL_048dabed_4_k_cu_b1209273_288934cuda3std3__45__cpo4cendE - _ZN40_INTERNAL_048dabed_4_k_cu_b1209273_288934cuda3std3__419piecewise_constructE)
_ZN40_INTERNAL_048dabed_4_k_cu_b1209273_288934cuda3std3__419piecewise_constructE:
	.zero		1
	.type		_ZN40_INTERNAL_048dabed_4_k_cu_b1209273_288934cuda3std3__45__cpo4cendE,@object
	.size		_ZN40_INTERNAL_048dabed_4_k_cu_b1209273_288934cuda3std3__45__cpo4cendE,(_ZN40_INTERNAL_048dabed_4_k_cu_b1209273_288934cuda3std6ranges3__45__cpo4swapE - _ZN40_INTERNAL_048dabed_4_k_cu_b1209273_288934cuda3std3__45__cpo4cendE)
_ZN40_INTERNAL_048dabed_4_k_cu_b1209273_288934cuda3std3__45__cpo4cendE:
	.zero		1
	.type		_ZN40_INTERNAL_048dabed_4_k_cu_b1209273_288934cuda3std6ranges3__45__cpo4swapE,@object
	.size		_ZN40_INTERNAL_048dabed_4_k_cu_b1209273_288934cuda3std6ranges3__45__cpo4swapE,(.L_8 - _ZN40_INTERNAL_048dabed_4_k_cu_b1209273_288934cuda3std6ranges3__45__cpo4swapE)
_ZN40_INTERNAL_048dabed_4_k_cu_b1209273_288934cuda3std6ranges3__45__cpo4swapE:
	.zero		1
.L_8:


//--------------------- .nv.constant0._ZN7cutlass13device_kernelINS_4gemm6kernel13GemmUniversalIN4cute5tupleIJiiiiEEENS1_10collective13CollectiveMmaINS1_34MainloopSm90TmaGmmaWarpSpecializedILi9ENS5_IJNS4_1CILi1EEESB_SB_EEENS1_35KernelTmaWarpSpecializedCooperativeEEENS5_IJNSA_ILi256EEENSA_ILi128EEENSA_ILi64EEEEEEaNS5_IJlSB_lEEEaSJ_NS4_8TiledMMAINS4_8MMA_AtomIJNS4_4SM904GMMA27MMA_64x128x32_S32S8S8_SS_TNEEEENS4_6LayoutINS5_IJNSA_ILi2EEESB_SB_EEENS5_IJSB_NSA_ILi0EEEST_EEEEENS5_IJNS4_10UnderscoreESW_SW_EEEEENS4_13SM90_TMA_LOADENS4_14ComposedLayoutINS4_7SwizzleILi2ELi4ELi3EEENS4_18smem_ptr_flag_bitsILi8EEENSQ_INS5_IJNSA_ILi8EEESH_EEENS5_IJSH_SB_EEEEEEEvNS4_8identityESZ_S19_vS1A_EENS_8epilogue10collective6detail29Sm90TmaWarpSpecializedAdapterINS1D_15DefaultEpilogueIaSJ_SJ_NS1C_6thread17LinearCombinationIaLi1EiiLNS1H_9ScaleType4KindE0ELNS_15FloatRoundStyleE2EaEENS1_15EpilogueDefaultEEEEEvvEEEEvNT_6ParamsE --------------------------
	.section	.nv.constant0._ZN7cutlass13device_kernelINS_4gemm6kernel13GemmUniversalIN4cute5tupleIJiiiiEEENS1_10collective13CollectiveMmaINS1_34MainloopSm90TmaGmmaWarpSpecializedILi9ENS5_IJNS4_1CILi1EEESB_SB_EEENS1_35KernelTmaWarpSpecializedCooperativeEEENS5_IJNSA_ILi256EEENSA_ILi128EEENSA_ILi64EEEEEEaNS5_IJlSB_lEEEaSJ_NS4_8TiledMMAINS4_8MMA_AtomIJNS4_4SM904GMMA27MMA_64x128x32_S32S8S8_SS_TNEEEENS4_6LayoutINS5_IJNSA_ILi2EEESB_SB_EEENS5_IJSB_NSA_ILi0EEEST_EEEEENS5_IJNS4_10UnderscoreESW_SW_EEEEENS4_13SM90_TMA_LOADENS4_14ComposedLayoutINS4_7SwizzleILi2ELi4ELi3EEENS4_18smem_ptr_flag_bitsILi8EEENSQ_INS5_IJNSA_ILi8EEESH_EEENS5_IJSH_SB_EEEEEEEvNS4_8identityESZ_S19_vS1A_EENS_8epilogue10collective6detail29Sm90TmaWarpSpecializedAdapterINS1D_15DefaultEpilogueIaSJ_SJ_NS1C_6thread17LinearCombinationIaLi1EiiLNS1H_9ScaleType4KindE0ELNS_15FloatRoundStyleE2EaEENS1_15EpilogueDefaultEEEEEvvEEEEvNT_6ParamsE,"a",@progbits
	.sectionflags	@""
	.align	4
.nv.constant0._ZN7cutlass13device_kernelINS_4gemm6kernel13GemmUniversalIN4cute5tupleIJiiiiEEENS1_10collective13CollectiveMmaINS1_34MainloopSm90TmaGmmaWarpSpecializedILi9ENS5_IJNS4_1CILi1EEESB_SB_EEENS1_35KernelTmaWarpSpecializedCooperativeEEENS5_IJNSA_ILi256EEENSA_ILi128EEENSA_ILi64EEEEEEaNS5_IJlSB_lEEEaSJ_NS4_8TiledMMAINS4_8MMA_AtomIJNS4_4SM904GMMA27MMA_64x128x32_S32S8S8_SS_TNEEEENS4_6LayoutINS5_IJNSA_ILi2EEESB_SB_EEENS5_IJSB_NSA_ILi0EEEST_EEEEENS5_IJNS4_10UnderscoreESW_SW_EEEEENS4_13SM90_TMA_LOADENS4_14ComposedLayoutINS4_7SwizzleILi2ELi4ELi3EEENS4_18smem_ptr_flag_bitsILi8EEENSQ_INS5_IJNSA_ILi8EEESH_EEENS5_IJSH_SB_EEEEEEEvNS4_8identityESZ_S19_vS1A_EENS_8epilogue10collective6detail29Sm90TmaWarpSpecializedAdapterINS1D_15DefaultEpilogueIaSJ_SJ_NS1C_6thread17LinearCombinationIaLi1EiiLNS1H_9ScaleType4KindE0ELNS_15FloatRoundStyleE2EaEENS1_15EpilogueDefaultEEEEEvvEEEEvNT_6ParamsE:
	.zero		1664


//--------------------- SYMBOLS --------------------------

	.type		.nv.reservedSmem.offset0,@object
	.size		.nv.reservedSmem.offset0,0x4
	.type		__assertfail,@function
